//
// Generated by NVIDIA NVVM Compiler
//
// Compiler Build ID: CL-36424714
// Cuda compilation tools, release 13.0, V13.0.88
// Based on NVVM 20.0.0
//

.version 9.0
.target sm_100
.address_size 64

	// .globl	_Z28find_topk_kernel_warp_reducePKfP15GpuSearchResultiiiPx
// _ZZ28matrix_mul_shared_mem_kernelPKfS0_PfiiiE9tile_base has been demoted
// _ZZ28matrix_mul_shared_mem_kernelPKfS0_PfiiiE10tile_query has been demoted
.extern .shared .align 16 .b8 shared_mem[];

.visible .entry _Z28find_topk_kernel_warp_reducePKfP15GpuSearchResultiiiPx(
	.param .u64 .ptr .align 1 _Z28find_topk_kernel_warp_reducePKfP15GpuSearchResultiiiPx_param_0,
	.param .u64 .ptr .align 1 _Z28find_topk_kernel_warp_reducePKfP15GpuSearchResultiiiPx_param_1,
	.param .u32 _Z28find_topk_kernel_warp_reducePKfP15GpuSearchResultiiiPx_param_2,
	.param .u32 _Z28find_topk_kernel_warp_reducePKfP15GpuSearchResultiiiPx_param_3,
	.param .u32 _Z28find_topk_kernel_warp_reducePKfP15GpuSearchResultiiiPx_param_4,
	.param .u64 .ptr .align 1 _Z28find_topk_kernel_warp_reducePKfP15GpuSearchResultiiiPx_param_5
)
{
	.local .align 8 .b8 	__local_depot0[80];
	.reg .b64 	%SP;
	.reg .b64 	%SPL;
	.reg .pred 	%p<156>;
	.reg .b32 	%r<628>;
	.reg .b32 	%f<288>;
	.reg .b64 	%rd<100>;

	mov.u64 	%SPL, __local_depot0;
	ld.param.u64 	%rd19, [_Z28find_topk_kernel_warp_reducePKfP15GpuSearchResultiiiPx_param_0];
	ld.param.u32 	%r148, [_Z28find_topk_kernel_warp_reducePKfP15GpuSearchResultiiiPx_param_3];
	ld.param.u32 	%r149, [_Z28find_topk_kernel_warp_reducePKfP15GpuSearchResultiiiPx_param_4];
	cvta.to.global.u64 	%rd1, %rd19;
	add.u64 	%rd2, %SPL, 0;
	add.u64 	%rd3, %SPL, 40;
	mov.u32 	%r1, %ctaid.x;
	setp.ge.s32 	%p1, %r1, %r148;
	@%p1 bra 	$L__BB0_122;
	mov.u32 	%r2, %tid.x;
	setp.ne.s32 	%p2, %r2, 0;
	@%p2 bra 	$L__BB0_3;
	// begin inline asm
	mov.u64 	%rd95, %clock64;
	// end inline asm
$L__BB0_3:
	setp.lt.s32 	%p3, %r149, 1;
	@%p3 bra 	$L__BB0_16;
	add.s32 	%r151, %r149, -1;
	and.b32  	%r3, %r149, 15;
	setp.lt.u32 	%p4, %r151, 15;
	mov.b32 	%r565, 0;
	@%p4 bra 	$L__BB0_7;
	and.b32  	%r565, %r149, 2147483632;
	mov.b32 	%r583, 0;
$L__BB0_6:
	.pragma "nounroll";
	mul.wide.u32 	%rd24, %r583, 4;
	add.s64 	%rd25, %rd2, %rd24;
	add.s64 	%rd26, %rd3, %rd24;
	mov.f32 	%f64, 0fFF7FFFFF;
	st.local.v2.f32 	[%rd25], {%f64, %f64};
	mov.b32 	%r153, -1;
	st.local.v2.u32 	[%rd26], {%r153, %r153};
	st.local.v2.f32 	[%rd25+8], {%f64, %f64};
	st.local.v2.u32 	[%rd26+8], {%r153, %r153};
	st.local.v2.f32 	[%rd25+16], {%f64, %f64};
	st.local.v2.u32 	[%rd26+16], {%r153, %r153};
	st.local.v2.f32 	[%rd25+24], {%f64, %f64};
	st.local.v2.u32 	[%rd26+24], {%r153, %r153};
	st.local.v2.f32 	[%rd25+32], {%f64, %f64};
	st.local.v2.u32 	[%rd26+32], {%r153, %r153};
	st.local.v2.f32 	[%rd25+40], {%f64, %f64};
	st.local.v2.u32 	[%rd26+40], {%r153, %r153};
	st.local.v2.f32 	[%rd25+48], {%f64, %f64};
	st.local.v2.u32 	[%rd26+48], {%r153, %r153};
	st.local.v2.f32 	[%rd25+56], {%f64, %f64};
	st.local.v2.u32 	[%rd26+56], {%r153, %r153};
	add.s32 	%r583, %r583, 16;
	setp.eq.s32 	%p5, %r583, %r565;
	@%p5 bra 	$L__BB0_7;
	bra.uni 	$L__BB0_6;
$L__BB0_7:
	setp.eq.s32 	%p6, %r3, 0;
	@%p6 bra 	$L__BB0_16;
	and.b32  	%r6, %r149, 7;
	setp.lt.u32 	%p7, %r3, 8;
	@%p7 bra 	$L__BB0_10;
	mul.wide.u32 	%rd27, %r565, 4;
	add.s64 	%rd28, %rd2, %rd27;
	mov.b32 	%r154, -8388609;
	st.local.u32 	[%rd28], %r154;
	add.s64 	%rd29, %rd3, %rd27;
	mov.b32 	%r155, -1;
	st.local.u32 	[%rd29], %r155;
	st.local.u32 	[%rd28+4], %r154;
	st.local.u32 	[%rd29+4], %r155;
	st.local.u32 	[%rd28+8], %r154;
	st.local.u32 	[%rd29+8], %r155;
	st.local.u32 	[%rd28+12], %r154;
	st.local.u32 	[%rd29+12], %r155;
	st.local.u32 	[%rd28+16], %r154;
	st.local.u32 	[%rd29+16], %r155;
	st.local.u32 	[%rd28+20], %r154;
	st.local.u32 	[%rd29+20], %r155;
	st.local.u32 	[%rd28+24], %r154;
	st.local.u32 	[%rd29+24], %r155;
	st.local.u32 	[%rd28+28], %r154;
	st.local.u32 	[%rd29+28], %r155;
	add.s32 	%r565, %r565, 8;
$L__BB0_10:
	setp.eq.s32 	%p8, %r6, 0;
	@%p8 bra 	$L__BB0_16;
	and.b32  	%r9, %r149, 3;
	setp.lt.u32 	%p9, %r6, 4;
	@%p9 bra 	$L__BB0_13;
	mul.wide.u32 	%rd30, %r565, 4;
	add.s64 	%rd31, %rd2, %rd30;
	mov.b32 	%r156, -8388609;
	st.local.u32 	[%rd31], %r156;
	add.s64 	%rd32, %rd3, %rd30;
	mov.b32 	%r157, -1;
	st.local.u32 	[%rd32], %r157;
	st.local.u32 	[%rd31+4], %r156;
	st.local.u32 	[%rd32+4], %r157;
	st.local.u32 	[%rd31+8], %r156;
	st.local.u32 	[%rd32+8], %r157;
	st.local.u32 	[%rd31+12], %r156;
	st.local.u32 	[%rd32+12], %r157;
	add.s32 	%r565, %r565, 4;
$L__BB0_13:
	setp.eq.s32 	%p10, %r9, 0;
	@%p10 bra 	$L__BB0_16;
	mov.b32 	%r569, 0;
$L__BB0_15:
	.pragma "nounroll";
	mul.wide.u32 	%rd33, %r565, 4;
	add.s64 	%rd34, %rd2, %rd33;
	mov.b32 	%r159, -8388609;
	st.local.u32 	[%rd34], %r159;
	add.s64 	%rd35, %rd3, %rd33;
	mov.b32 	%r160, -1;
	st.local.u32 	[%rd35], %r160;
	add.s32 	%r565, %r565, 1;
	add.s32 	%r569, %r569, 1;
	setp.ne.s32 	%p11, %r569, %r9;
	@%p11 bra 	$L__BB0_15;
$L__BB0_16:
	ld.param.u32 	%r562, [_Z28find_topk_kernel_warp_reducePKfP15GpuSearchResultiiiPx_param_2];
	setp.ge.s32 	%p12, %r2, %r562;
	@%p12 bra 	$L__BB0_39;
	setp.gt.s32 	%p13, %r149, 1;
	mov.u32 	%r16, %ntid.x;
	@%p13 bra 	$L__BB0_21;
	ld.local.f32 	%f263, [%rd2];
	ld.local.u32 	%r584, [%rd3];
	ld.param.u32 	%r563, [_Z28find_topk_kernel_warp_reducePKfP15GpuSearchResultiiiPx_param_2];
	mov.f32 	%f264, %f263;
	mov.u32 	%r585, %r2;
$L__BB0_19:
	mad.lo.s32 	%r161, %r585, %r148, %r1;
	mul.wide.s32 	%rd36, %r161, 4;
	add.s64 	%rd37, %rd1, %rd36;
	ld.global.f32 	%f65, [%rd37];
	setp.gt.f32 	%p14, %f65, %f264;
	selp.b32 	%r584, %r585, %r584, %p14;
	selp.f32 	%f263, %f65, %f263, %p14;
	selp.f32 	%f264, %f65, %f264, %p14;
	add.s32 	%r585, %r585, %r16;
	setp.lt.s32 	%p15, %r585, %r563;
	@%p15 bra 	$L__BB0_19;
	st.local.f32 	[%rd2], %f263;
	st.local.u32 	[%rd3], %r584;
	bra.uni 	$L__BB0_39;
$L__BB0_21:
	add.s32 	%r162, %r149, -1;
	and.b32  	%r18, %r162, 3;
	add.s32 	%r166, %r149, -2;
	mov.u32 	%r570, %r2;
$L__BB0_22:
	setp.lt.u32 	%p16, %r166, 15;
	mad.lo.s32 	%r167, %r570, %r148, %r1;
	mul.wide.s32 	%rd38, %r167, 4;
	add.s64 	%rd39, %rd1, %rd38;
	ld.global.f32 	%f2, [%rd39];
	ld.local.f32 	%f262, [%rd2];
	mov.b32 	%r582, 0;
	mov.b32 	%r574, 1;
	@%p16 bra 	$L__BB0_25;
	mov.b32 	%r582, 0;
	mov.b32 	%r574, 1;
$L__BB0_24:
	.pragma "nounroll";
	mul.wide.u32 	%rd40, %r574, 4;
	add.s64 	%rd41, %rd2, %rd40;
	ld.local.f32 	%f67, [%rd41];
	setp.lt.f32 	%p17, %f67, %f262;
	selp.f32 	%f68, %f67, %f262, %p17;
	selp.b32 	%r170, %r574, %r582, %p17;
	add.s32 	%r171, %r574, 1;
	ld.local.v2.f32 	{%f69, %f70}, [%rd41+4];
	setp.lt.f32 	%p18, %f69, %f68;
	selp.f32 	%f71, %f69, %f68, %p18;
	selp.b32 	%r172, %r171, %r170, %p18;
	add.s32 	%r173, %r574, 2;
	setp.lt.f32 	%p19, %f70, %f71;
	selp.f32 	%f72, %f70, %f71, %p19;
	selp.b32 	%r174, %r173, %r172, %p19;
	add.s32 	%r175, %r574, 3;
	ld.local.v2.f32 	{%f73, %f74}, [%rd41+12];
	setp.lt.f32 	%p20, %f73, %f72;
	selp.f32 	%f75, %f73, %f72, %p20;
	selp.b32 	%r176, %r175, %r174, %p20;
	add.s32 	%r177, %r574, 4;
	setp.lt.f32 	%p21, %f74, %f75;
	selp.f32 	%f76, %f74, %f75, %p21;
	selp.b32 	%r178, %r177, %r176, %p21;
	add.s32 	%r179, %r574, 5;
	ld.local.v2.f32 	{%f77, %f78}, [%rd41+20];
	setp.lt.f32 	%p22, %f77, %f76;
	selp.f32 	%f79, %f77, %f76, %p22;
	selp.b32 	%r180, %r179, %r178, %p22;
	add.s32 	%r181, %r574, 6;
	setp.lt.f32 	%p23, %f78, %f79;
	selp.f32 	%f80, %f78, %f79, %p23;
	selp.b32 	%r182, %r181, %r180, %p23;
	add.s32 	%r183, %r574, 7;
	ld.local.v2.f32 	{%f81, %f82}, [%rd41+28];
	setp.lt.f32 	%p24, %f81, %f80;
	selp.f32 	%f83, %f81, %f80, %p24;
	selp.b32 	%r184, %r183, %r182, %p24;
	add.s32 	%r185, %r574, 8;
	setp.lt.f32 	%p25, %f82, %f83;
	selp.f32 	%f84, %f82, %f83, %p25;
	selp.b32 	%r186, %r185, %r184, %p25;
	add.s32 	%r187, %r574, 9;
	ld.local.v2.f32 	{%f85, %f86}, [%rd41+36];
	setp.lt.f32 	%p26, %f85, %f84;
	selp.f32 	%f87, %f85, %f84, %p26;
	selp.b32 	%r188, %r187, %r186, %p26;
	add.s32 	%r189, %r574, 10;
	setp.lt.f32 	%p27, %f86, %f87;
	selp.f32 	%f88, %f86, %f87, %p27;
	selp.b32 	%r190, %r189, %r188, %p27;
	add.s32 	%r191, %r574, 11;
	ld.local.v2.f32 	{%f89, %f90}, [%rd41+44];
	setp.lt.f32 	%p28, %f89, %f88;
	selp.f32 	%f91, %f89, %f88, %p28;
	selp.b32 	%r192, %r191, %r190, %p28;
	add.s32 	%r193, %r574, 12;
	setp.lt.f32 	%p29, %f90, %f91;
	selp.f32 	%f92, %f90, %f91, %p29;
	selp.b32 	%r194, %r193, %r192, %p29;
	add.s32 	%r195, %r574, 13;
	ld.local.v2.f32 	{%f93, %f94}, [%rd41+52];
	setp.lt.f32 	%p30, %f93, %f92;
	selp.f32 	%f95, %f93, %f92, %p30;
	selp.b32 	%r196, %r195, %r194, %p30;
	add.s32 	%r197, %r574, 14;
	setp.lt.f32 	%p31, %f94, %f95;
	selp.f32 	%f96, %f94, %f95, %p31;
	selp.b32 	%r198, %r197, %r196, %p31;
	add.s32 	%r199, %r574, 15;
	ld.local.f32 	%f97, [%rd41+60];
	setp.lt.f32 	%p32, %f97, %f96;
	selp.f32 	%f262, %f97, %f96, %p32;
	selp.b32 	%r582, %r199, %r198, %p32;
	add.s32 	%r574, %r574, 16;
	and.b32  	%r201, %r162, -16;
	setp.ne.s32 	%p33, %r199, %r201;
	@%p33 bra 	$L__BB0_24;
$L__BB0_25:
	and.b32  	%r203, %r162, 15;
	setp.eq.s32 	%p34, %r203, 0;
	@%p34 bra 	$L__BB0_36;
	add.s32 	%r207, %r203, -1;
	setp.lt.u32 	%p35, %r207, 7;
	@%p35 bra 	$L__BB0_28;
	mul.wide.u32 	%rd42, %r574, 4;
	add.s64 	%rd43, %rd2, %rd42;
	ld.local.f32 	%f99, [%rd43];
	setp.lt.f32 	%p36, %f99, %f262;
	selp.f32 	%f100, %f99, %f262, %p36;
	selp.b32 	%r208, %r574, %r582, %p36;
	add.s32 	%r209, %r574, 1;
	ld.local.f32 	%f101, [%rd43+4];
	setp.lt.f32 	%p37, %f101, %f100;
	selp.f32 	%f102, %f101, %f100, %p37;
	selp.b32 	%r210, %r209, %r208, %p37;
	add.s32 	%r211, %r574, 2;
	ld.local.f32 	%f103, [%rd43+8];
	setp.lt.f32 	%p38, %f103, %f102;
	selp.f32 	%f104, %f103, %f102, %p38;
	selp.b32 	%r212, %r211, %r210, %p38;
	add.s32 	%r213, %r574, 3;
	ld.local.f32 	%f105, [%rd43+12];
	setp.lt.f32 	%p39, %f105, %f104;
	selp.f32 	%f106, %f105, %f104, %p39;
	selp.b32 	%r214, %r213, %r212, %p39;
	add.s32 	%r215, %r574, 4;
	ld.local.f32 	%f107, [%rd43+16];
	setp.lt.f32 	%p40, %f107, %f106;
	selp.f32 	%f108, %f107, %f106, %p40;
	selp.b32 	%r216, %r215, %r214, %p40;
	add.s32 	%r217, %r574, 5;
	ld.local.f32 	%f109, [%rd43+20];
	setp.lt.f32 	%p41, %f109, %f108;
	selp.f32 	%f110, %f109, %f108, %p41;
	selp.b32 	%r218, %r217, %r216, %p41;
	add.s32 	%r219, %r574, 6;
	ld.local.f32 	%f111, [%rd43+24];
	setp.lt.f32 	%p42, %f111, %f110;
	selp.f32 	%f112, %f111, %f110, %p42;
	selp.b32 	%r220, %r219, %r218, %p42;
	add.s32 	%r221, %r574, 7;
	ld.local.f32 	%f113, [%rd43+28];
	setp.lt.f32 	%p43, %f113, %f112;
	selp.f32 	%f262, %f113, %f112, %p43;
	selp.b32 	%r582, %r221, %r220, %p43;
	add.s32 	%r574, %r574, 8;
$L__BB0_28:
	and.b32  	%r223, %r162, 7;
	setp.eq.s32 	%p44, %r223, 0;
	@%p44 bra 	$L__BB0_36;
	add.s32 	%r227, %r223, -1;
	setp.lt.u32 	%p45, %r227, 3;
	@%p45 bra 	$L__BB0_31;
	mul.wide.u32 	%rd44, %r574, 4;
	add.s64 	%rd45, %rd2, %rd44;
	ld.local.f32 	%f115, [%rd45];
	setp.lt.f32 	%p46, %f115, %f262;
	selp.f32 	%f116, %f115, %f262, %p46;
	selp.b32 	%r228, %r574, %r582, %p46;
	add.s32 	%r229, %r574, 1;
	ld.local.f32 	%f117, [%rd45+4];
	setp.lt.f32 	%p47, %f117, %f116;
	selp.f32 	%f118, %f117, %f116, %p47;
	selp.b32 	%r230, %r229, %r228, %p47;
	add.s32 	%r231, %r574, 2;
	ld.local.f32 	%f119, [%rd45+8];
	setp.lt.f32 	%p48, %f119, %f118;
	selp.f32 	%f120, %f119, %f118, %p48;
	selp.b32 	%r232, %r231, %r230, %p48;
	add.s32 	%r233, %r574, 3;
	ld.local.f32 	%f121, [%rd45+12];
	setp.lt.f32 	%p49, %f121, %f120;
	selp.f32 	%f262, %f121, %f120, %p49;
	selp.b32 	%r582, %r233, %r232, %p49;
	add.s32 	%r574, %r574, 4;
$L__BB0_31:
	setp.eq.s32 	%p50, %r18, 0;
	@%p50 bra 	$L__BB0_36;
	setp.eq.s32 	%p51, %r18, 1;
	mul.wide.u32 	%rd46, %r574, 4;
	add.s64 	%rd6, %rd2, %rd46;
	ld.local.f32 	%f122, [%rd6];
	setp.lt.f32 	%p52, %f122, %f262;
	selp.f32 	%f262, %f122, %f262, %p52;
	selp.b32 	%r582, %r574, %r582, %p52;
	@%p51 bra 	$L__BB0_36;
	setp.eq.s32 	%p53, %r18, 2;
	add.s32 	%r234, %r574, 1;
	ld.local.f32 	%f123, [%rd6+4];
	setp.lt.f32 	%p54, %f123, %f262;
	selp.f32 	%f262, %f123, %f262, %p54;
	selp.b32 	%r582, %r234, %r582, %p54;
	@%p53 bra 	$L__BB0_36;
	ld.local.f32 	%f16, [%rd6+8];
	setp.geu.f32 	%p55, %f16, %f262;
	@%p55 bra 	$L__BB0_36;
	add.s32 	%r582, %r574, 2;
	mov.f32 	%f262, %f16;
$L__BB0_36:
	setp.leu.f32 	%p56, %f2, %f262;
	@%p56 bra 	$L__BB0_38;
	mul.wide.u32 	%rd47, %r582, 4;
	add.s64 	%rd48, %rd2, %rd47;
	st.local.f32 	[%rd48], %f2;
	add.s64 	%rd49, %rd3, %rd47;
	st.local.u32 	[%rd49], %r570;
$L__BB0_38:
	ld.param.u32 	%r564, [_Z28find_topk_kernel_warp_reducePKfP15GpuSearchResultiiiPx_param_2];
	add.s32 	%r570, %r570, %r16;
	setp.lt.s32 	%p57, %r570, %r564;
	@%p57 bra 	$L__BB0_22;
$L__BB0_39:
	setp.ne.s32 	%p58, %r2, 0;
	@%p58 bra 	$L__BB0_41;
	// begin inline asm
	mov.u64 	%rd96, %clock64;
	// end inline asm
$L__BB0_41:
	setp.lt.s32 	%p59, %r149, 1;
	mov.u32 	%r48, %ntid.x;
	mul.lo.s32 	%r49, %r149, %r48;
	shl.b32 	%r235, %r49, 2;
	mov.u32 	%r623, shared_mem;
	add.s32 	%r50, %r623, %r235;
	@%p59 bra 	$L__BB0_54;
	add.s32 	%r238, %r149, -1;
	and.b32  	%r51, %r149, 15;
	setp.lt.u32 	%p60, %r238, 15;
	mov.b32 	%r588, 0;
	@%p60 bra 	$L__BB0_45;
	and.b32  	%r588, %r149, 2147483632;
	mov.b32 	%r586, 0;
	mov.u32 	%r242, shared_mem;
$L__BB0_44:
	.pragma "nounroll";
	mul.wide.u32 	%rd52, %r586, 4;
	add.s64 	%rd53, %rd2, %rd52;
	ld.local.v2.f32 	{%f124, %f125}, [%rd53];
	mad.lo.s32 	%r240, %r586, %r48, %r2;
	shl.b32 	%r241, %r240, 2;
	add.s32 	%r243, %r242, %r241;
	st.shared.f32 	[%r243], %f124;
	add.s64 	%rd54, %rd3, %rd52;
	ld.local.v2.u32 	{%r244, %r245}, [%rd54];
	add.s32 	%r246, %r50, %r241;
	st.shared.u32 	[%r246], %r244;
	shl.b32 	%r247, %r48, 2;
	add.s32 	%r248, %r243, %r247;
	st.shared.f32 	[%r248], %f125;
	add.s32 	%r249, %r246, %r247;
	st.shared.u32 	[%r249], %r245;
	ld.local.v2.f32 	{%f126, %f127}, [%rd53+8];
	add.s32 	%r250, %r248, %r247;
	st.shared.f32 	[%r250], %f126;
	ld.local.v2.u32 	{%r251, %r252}, [%rd54+8];
	add.s32 	%r253, %r249, %r247;
	st.shared.u32 	[%r253], %r251;
	add.s32 	%r254, %r250, %r247;
	st.shared.f32 	[%r254], %f127;
	add.s32 	%r255, %r253, %r247;
	st.shared.u32 	[%r255], %r252;
	ld.local.v2.f32 	{%f128, %f129}, [%rd53+16];
	add.s32 	%r256, %r254, %r247;
	st.shared.f32 	[%r256], %f128;
	ld.local.v2.u32 	{%r257, %r258}, [%rd54+16];
	add.s32 	%r259, %r255, %r247;
	st.shared.u32 	[%r259], %r257;
	add.s32 	%r260, %r256, %r247;
	st.shared.f32 	[%r260], %f129;
	add.s32 	%r261, %r259, %r247;
	st.shared.u32 	[%r261], %r258;
	ld.local.v2.f32 	{%f130, %f131}, [%rd53+24];
	add.s32 	%r262, %r260, %r247;
	st.shared.f32 	[%r262], %f130;
	ld.local.v2.u32 	{%r263, %r264}, [%rd54+24];
	add.s32 	%r265, %r261, %r247;
	st.shared.u32 	[%r265], %r263;
	add.s32 	%r266, %r262, %r247;
	st.shared.f32 	[%r266], %f131;
	add.s32 	%r267, %r265, %r247;
	st.shared.u32 	[%r267], %r264;
	ld.local.v2.f32 	{%f132, %f133}, [%rd53+32];
	add.s32 	%r268, %r266, %r247;
	st.shared.f32 	[%r268], %f132;
	ld.local.v2.u32 	{%r269, %r270}, [%rd54+32];
	add.s32 	%r271, %r267, %r247;
	st.shared.u32 	[%r271], %r269;
	add.s32 	%r272, %r268, %r247;
	st.shared.f32 	[%r272], %f133;
	add.s32 	%r273, %r271, %r247;
	st.shared.u32 	[%r273], %r270;
	ld.local.v2.f32 	{%f134, %f135}, [%rd53+40];
	add.s32 	%r274, %r272, %r247;
	st.shared.f32 	[%r274], %f134;
	ld.local.v2.u32 	{%r275, %r276}, [%rd54+40];
	add.s32 	%r277, %r273, %r247;
	st.shared.u32 	[%r277], %r275;
	add.s32 	%r278, %r274, %r247;
	st.shared.f32 	[%r278], %f135;
	add.s32 	%r279, %r277, %r247;
	st.shared.u32 	[%r279], %r276;
	ld.local.v2.f32 	{%f136, %f137}, [%rd53+48];
	add.s32 	%r280, %r278, %r247;
	st.shared.f32 	[%r280], %f136;
	ld.local.v2.u32 	{%r281, %r282}, [%rd54+48];
	add.s32 	%r283, %r279, %r247;
	st.shared.u32 	[%r283], %r281;
	add.s32 	%r284, %r280, %r247;
	st.shared.f32 	[%r284], %f137;
	add.s32 	%r285, %r283, %r247;
	st.shared.u32 	[%r285], %r282;
	ld.local.v2.f32 	{%f138, %f139}, [%rd53+56];
	add.s32 	%r286, %r284, %r247;
	st.shared.f32 	[%r286], %f138;
	ld.local.v2.u32 	{%r287, %r288}, [%rd54+56];
	add.s32 	%r289, %r285, %r247;
	st.shared.u32 	[%r289], %r287;
	add.s32 	%r290, %r286, %r247;
	st.shared.f32 	[%r290], %f139;
	add.s32 	%r291, %r289, %r247;
	st.shared.u32 	[%r291], %r288;
	add.s32 	%r586, %r586, 16;
	setp.ne.s32 	%p61, %r586, %r588;
	@%p61 bra 	$L__BB0_44;
$L__BB0_45:
	setp.eq.s32 	%p62, %r51, 0;
	@%p62 bra 	$L__BB0_54;
	and.b32  	%r56, %r149, 7;
	setp.lt.u32 	%p63, %r51, 8;
	@%p63 bra 	$L__BB0_48;
	mul.wide.u32 	%rd55, %r588, 4;
	add.s64 	%rd56, %rd2, %rd55;
	ld.local.f32 	%f140, [%rd56];
	mad.lo.s32 	%r292, %r588, %r48, %r2;
	shl.b32 	%r293, %r292, 2;
	mov.u32 	%r294, shared_mem;
	add.s32 	%r295, %r294, %r293;
	st.shared.f32 	[%r295], %f140;
	add.s64 	%rd57, %rd3, %rd55;
	ld.local.u32 	%r296, [%rd57];
	add.s32 	%r297, %r50, %r293;
	st.shared.u32 	[%r297], %r296;
	ld.local.f32 	%f141, [%rd56+4];
	shl.b32 	%r298, %r48, 2;
	add.s32 	%r299, %r295, %r298;
	st.shared.f32 	[%r299], %f141;
	ld.local.u32 	%r300, [%rd57+4];
	add.s32 	%r301, %r297, %r298;
	st.shared.u32 	[%r301], %r300;
	ld.local.f32 	%f142, [%rd56+8];
	add.s32 	%r302, %r299, %r298;
	st.shared.f32 	[%r302], %f142;
	ld.local.u32 	%r303, [%rd57+8];
	add.s32 	%r304, %r301, %r298;
	st.shared.u32 	[%r304], %r303;
	ld.local.f32 	%f143, [%rd56+12];
	add.s32 	%r305, %r302, %r298;
	st.shared.f32 	[%r305], %f143;
	ld.local.u32 	%r306, [%rd57+12];
	add.s32 	%r307, %r304, %r298;
	st.shared.u32 	[%r307], %r306;
	ld.local.f32 	%f144, [%rd56+16];
	add.s32 	%r308, %r305, %r298;
	st.shared.f32 	[%r308], %f144;
	ld.local.u32 	%r309, [%rd57+16];
	add.s32 	%r310, %r307, %r298;
	st.shared.u32 	[%r310], %r309;
	ld.local.f32 	%f145, [%rd56+20];
	add.s32 	%r311, %r308, %r298;
	st.shared.f32 	[%r311], %f145;
	ld.local.u32 	%r312, [%rd57+20];
	add.s32 	%r313, %r310, %r298;
	st.shared.u32 	[%r313], %r312;
	ld.local.f32 	%f146, [%rd56+24];
	add.s32 	%r314, %r311, %r298;
	st.shared.f32 	[%r314], %f146;
	ld.local.u32 	%r315, [%rd57+24];
	add.s32 	%r316, %r313, %r298;
	st.shared.u32 	[%r316], %r315;
	ld.local.f32 	%f147, [%rd56+28];
	add.s32 	%r317, %r314, %r298;
	st.shared.f32 	[%r317], %f147;
	ld.local.u32 	%r318, [%rd57+28];
	add.s32 	%r319, %r316, %r298;
	st.shared.u32 	[%r319], %r318;
	add.s32 	%r588, %r588, 8;
$L__BB0_48:
	setp.eq.s32 	%p64, %r56, 0;
	@%p64 bra 	$L__BB0_54;
	and.b32  	%r59, %r149, 3;
	setp.lt.u32 	%p65, %r56, 4;
	@%p65 bra 	$L__BB0_51;
	mul.wide.u32 	%rd58, %r588, 4;
	add.s64 	%rd59, %rd2, %rd58;
	ld.local.f32 	%f148, [%rd59];
	mad.lo.s32 	%r320, %r588, %r48, %r2;
	shl.b32 	%r321, %r320, 2;
	mov.u32 	%r322, shared_mem;
	add.s32 	%r323, %r322, %r321;
	st.shared.f32 	[%r323], %f148;
	add.s64 	%rd60, %rd3, %rd58;
	ld.local.u32 	%r324, [%rd60];
	add.s32 	%r325, %r50, %r321;
	st.shared.u32 	[%r325], %r324;
	ld.local.f32 	%f149, [%rd59+4];
	shl.b32 	%r326, %r48, 2;
	add.s32 	%r327, %r323, %r326;
	st.shared.f32 	[%r327], %f149;
	ld.local.u32 	%r328, [%rd60+4];
	add.s32 	%r329, %r325, %r326;
	st.shared.u32 	[%r329], %r328;
	ld.local.f32 	%f150, [%rd59+8];
	add.s32 	%r330, %r327, %r326;
	st.shared.f32 	[%r330], %f150;
	ld.local.u32 	%r331, [%rd60+8];
	add.s32 	%r332, %r329, %r326;
	st.shared.u32 	[%r332], %r331;
	ld.local.f32 	%f151, [%rd59+12];
	add.s32 	%r333, %r330, %r326;
	st.shared.f32 	[%r333], %f151;
	ld.local.u32 	%r334, [%rd60+12];
	add.s32 	%r335, %r332, %r326;
	st.shared.u32 	[%r335], %r334;
	add.s32 	%r588, %r588, 4;
$L__BB0_51:
	setp.eq.s32 	%p66, %r59, 0;
	@%p66 bra 	$L__BB0_54;
	mov.b32 	%r591, 0;
	mov.u32 	%r339, shared_mem;
$L__BB0_53:
	.pragma "nounroll";
	mul.wide.u32 	%rd61, %r588, 4;
	add.s64 	%rd62, %rd2, %rd61;
	ld.local.f32 	%f152, [%rd62];
	mad.lo.s32 	%r337, %r588, %r48, %r2;
	shl.b32 	%r338, %r337, 2;
	add.s32 	%r340, %r339, %r338;
	st.shared.f32 	[%r340], %f152;
	add.s64 	%rd63, %rd3, %rd61;
	ld.local.u32 	%r341, [%rd63];
	add.s32 	%r342, %r50, %r338;
	st.shared.u32 	[%r342], %r341;
	add.s32 	%r588, %r588, 1;
	add.s32 	%r591, %r591, 1;
	setp.ne.s32 	%p67, %r591, %r59;
	@%p67 bra 	$L__BB0_53;
$L__BB0_54:
	setp.ne.s32 	%p68, %r2, 0;
	bar.sync 	0;
	@%p68 bra 	$L__BB0_56;
	// begin inline asm
	mov.u64 	%rd98, %clock64;
	// end inline asm
	bra.uni 	$L__BB0_57;
$L__BB0_56:
	setp.gt.u32 	%p69, %r2, 31;
	@%p69 bra 	$L__BB0_82;
$L__BB0_57:
	add.s32 	%r592, %r2, 32;
	setp.ge.u32 	%p70, %r592, %r48;
	@%p70 bra 	$L__BB0_82;
	setp.lt.s32 	%p71, %r149, 1;
	@%p71 bra 	$L__BB0_82;
	shl.b32 	%r343, %r2, 2;
	mov.u32 	%r344, shared_mem;
	add.s32 	%r67, %r344, %r343;
	setp.ne.s32 	%p72, %r149, 1;
	@%p72 bra 	$L__BB0_64;
	add.s32 	%r68, %r50, %r343;
$L__BB0_61:
	ld.shared.f32 	%f181, [%r67];
	shl.b32 	%r425, %r592, 2;
	add.s32 	%r427, %r344, %r425;
	ld.shared.f32 	%f22, [%r427];
	add.s32 	%r70, %r50, %r425;
	setp.leu.f32 	%p98, %f22, %f181;
	@%p98 bra 	$L__BB0_63;
	ld.shared.u32 	%r428, [%r70];
	st.shared.f32 	[%r67], %f22;
	st.shared.u32 	[%r68], %r428;
$L__BB0_63:
	add.s32 	%r592, %r592, 32;
	setp.lt.u32 	%p99, %r592, %r48;
	@%p99 bra 	$L__BB0_61;
	bra.uni 	$L__BB0_82;
$L__BB0_64:
	add.s32 	%r345, %r149, -1;
	and.b32  	%r72, %r345, -8;
$L__BB0_65:
	mov.b32 	%r594, 0;
$L__BB0_66:
	add.s32 	%r350, %r149, -2;
	setp.lt.u32 	%p73, %r350, 7;
	mad.lo.s32 	%r351, %r594, %r48, %r592;
	shl.b32 	%r352, %r351, 2;
	add.s32 	%r354, %r344, %r352;
	ld.shared.f32 	%f23, [%r354];
	add.s32 	%r355, %r50, %r352;
	ld.shared.u32 	%r75, [%r355];
	ld.shared.f32 	%f272, [%r67];
	mov.b32 	%r606, 0;
	mov.b32 	%r598, 1;
	@%p73 bra 	$L__BB0_69;
	mov.b32 	%r606, 0;
	mov.b32 	%r598, 1;
$L__BB0_68:
	.pragma "nounroll";
	mul.lo.s32 	%r358, %r598, %r48;
	shl.b32 	%r359, %r358, 2;
	add.s32 	%r360, %r67, %r359;
	ld.shared.f32 	%f154, [%r360];
	setp.lt.f32 	%p74, %f154, %f272;
	selp.f32 	%f155, %f154, %f272, %p74;
	selp.b32 	%r361, %r598, %r606, %p74;
	add.s32 	%r362, %r598, 1;
	shl.b32 	%r363, %r48, 2;
	add.s32 	%r364, %r360, %r363;
	ld.shared.f32 	%f156, [%r364];
	setp.lt.f32 	%p75, %f156, %f155;
	selp.f32 	%f157, %f156, %f155, %p75;
	selp.b32 	%r365, %r362, %r361, %p75;
	add.s32 	%r366, %r598, 2;
	add.s32 	%r367, %r364, %r363;
	ld.shared.f32 	%f158, [%r367];
	setp.lt.f32 	%p76, %f158, %f157;
	selp.f32 	%f159, %f158, %f157, %p76;
	selp.b32 	%r368, %r366, %r365, %p76;
	add.s32 	%r369, %r598, 3;
	add.s32 	%r370, %r367, %r363;
	ld.shared.f32 	%f160, [%r370];
	setp.lt.f32 	%p77, %f160, %f159;
	selp.f32 	%f161, %f160, %f159, %p77;
	selp.b32 	%r371, %r369, %r368, %p77;
	add.s32 	%r372, %r598, 4;
	add.s32 	%r373, %r370, %r363;
	ld.shared.f32 	%f162, [%r373];
	setp.lt.f32 	%p78, %f162, %f161;
	selp.f32 	%f163, %f162, %f161, %p78;
	selp.b32 	%r374, %r372, %r371, %p78;
	add.s32 	%r375, %r598, 5;
	add.s32 	%r376, %r373, %r363;
	ld.shared.f32 	%f164, [%r376];
	setp.lt.f32 	%p79, %f164, %f163;
	selp.f32 	%f165, %f164, %f163, %p79;
	selp.b32 	%r377, %r375, %r374, %p79;
	add.s32 	%r378, %r598, 6;
	add.s32 	%r379, %r376, %r363;
	ld.shared.f32 	%f166, [%r379];
	setp.lt.f32 	%p80, %f166, %f165;
	selp.f32 	%f167, %f166, %f165, %p80;
	selp.b32 	%r380, %r378, %r377, %p80;
	add.s32 	%r381, %r598, 7;
	add.s32 	%r382, %r379, %r363;
	ld.shared.f32 	%f168, [%r382];
	setp.lt.f32 	%p81, %f168, %f167;
	selp.f32 	%f272, %f168, %f167, %p81;
	selp.b32 	%r606, %r381, %r380, %p81;
	add.s32 	%r598, %r598, 8;
	setp.eq.s32 	%p82, %r381, %r72;
	@%p82 bra 	$L__BB0_69;
	bra.uni 	$L__BB0_68;
$L__BB0_69:
	and.b32  	%r384, %r345, 7;
	setp.eq.s32 	%p83, %r384, 0;
	@%p83 bra 	$L__BB0_78;
	add.s32 	%r388, %r384, -1;
	setp.lt.u32 	%p84, %r388, 3;
	@%p84 bra 	$L__BB0_72;
	mul.lo.s32 	%r389, %r598, %r48;
	shl.b32 	%r390, %r389, 2;
	add.s32 	%r391, %r67, %r390;
	ld.shared.f32 	%f170, [%r391];
	setp.lt.f32 	%p85, %f170, %f272;
	selp.f32 	%f171, %f170, %f272, %p85;
	selp.b32 	%r392, %r598, %r606, %p85;
	add.s32 	%r393, %r598, 1;
	shl.b32 	%r394, %r48, 2;
	add.s32 	%r395, %r391, %r394;
	ld.shared.f32 	%f172, [%r395];
	setp.lt.f32 	%p86, %f172, %f171;
	selp.f32 	%f173, %f172, %f171, %p86;
	selp.b32 	%r396, %r393, %r392, %p86;
	add.s32 	%r397, %r598, 2;
	add.s32 	%r398, %r395, %r394;
	ld.shared.f32 	%f174, [%r398];
	setp.lt.f32 	%p87, %f174, %f173;
	selp.f32 	%f175, %f174, %f173, %p87;
	selp.b32 	%r399, %r397, %r396, %p87;
	add.s32 	%r400, %r598, 3;
	add.s32 	%r401, %r398, %r394;
	ld.shared.f32 	%f176, [%r401];
	setp.lt.f32 	%p88, %f176, %f175;
	selp.f32 	%f272, %f176, %f175, %p88;
	selp.b32 	%r606, %r400, %r399, %p88;
	add.s32 	%r598, %r598, 4;
$L__BB0_72:
	and.b32  	%r403, %r345, 3;
	setp.eq.s32 	%p89, %r403, 0;
	@%p89 bra 	$L__BB0_78;
	setp.eq.s32 	%p90, %r403, 1;
	@%p90 bra 	$L__BB0_75;
	mul.lo.s32 	%r407, %r598, %r48;
	shl.b32 	%r408, %r407, 2;
	add.s32 	%r409, %r67, %r408;
	ld.shared.f32 	%f178, [%r409];
	setp.lt.f32 	%p91, %f178, %f272;
	selp.f32 	%f179, %f178, %f272, %p91;
	selp.b32 	%r410, %r598, %r606, %p91;
	add.s32 	%r411, %r598, 1;
	shl.b32 	%r412, %r48, 2;
	add.s32 	%r413, %r409, %r412;
	ld.shared.f32 	%f180, [%r413];
	setp.lt.f32 	%p92, %f180, %f179;
	selp.f32 	%f272, %f180, %f179, %p92;
	selp.b32 	%r606, %r411, %r410, %p92;
	add.s32 	%r598, %r598, 2;
$L__BB0_75:
	and.b32  	%r414, %r149, 1;
	setp.eq.b32 	%p93, %r414, 1;
	@%p93 bra 	$L__BB0_78;
	mul.lo.s32 	%r415, %r598, %r48;
	shl.b32 	%r416, %r415, 2;
	add.s32 	%r417, %r67, %r416;
	ld.shared.f32 	%f35, [%r417];
	setp.geu.f32 	%p94, %f35, %f272;
	@%p94 bra 	$L__BB0_78;
	mov.f32 	%f272, %f35;
	mov.u32 	%r606, %r598;
$L__BB0_78:
	setp.gt.f32 	%p95, %f23, %f272;
	@%p95 bra 	$L__BB0_79;
	bra.uni 	$L__BB0_80;
$L__BB0_79:
	mul.lo.s32 	%r418, %r606, %r48;
	add.s32 	%r419, %r418, %r2;
	shl.b32 	%r420, %r418, 2;
	add.s32 	%r421, %r67, %r420;
	st.shared.f32 	[%r421], %f23;
	shl.b32 	%r422, %r419, 2;
	add.s32 	%r423, %r50, %r422;
	st.shared.u32 	[%r423], %r75;
$L__BB0_80:
	add.s32 	%r594, %r594, 1;
	setp.eq.s32 	%p96, %r594, %r149;
	@%p96 bra 	$L__BB0_81;
	bra.uni 	$L__BB0_66;
$L__BB0_81:
	add.s32 	%r592, %r592, 32;
	setp.lt.u32 	%p97, %r592, %r48;
	@%p97 bra 	$L__BB0_65;
$L__BB0_82:
	setp.ne.s32 	%p100, %r2, 0;
	bar.sync 	0;
	@%p100 bra 	$L__BB0_122;
	setp.lt.s32 	%p101, %r149, 1;
	// begin inline asm
	mov.u64 	%rd66, %clock64;
	// end inline asm
	@%p101 bra 	$L__BB0_121;
	setp.ne.s32 	%p102, %r149, 1;
	@%p102 bra 	$L__BB0_89;
	shl.b32 	%r520, %r48, 2;
	mov.u32 	%r521, shared_mem;
	add.s32 	%r96, %r521, %r520;
	mov.b32 	%r607, 4;
	ld.shared.f32 	%f274, [shared_mem];
$L__BB0_86:
	add.s32 	%r523, %r521, %r607;
	ld.shared.f32 	%f39, [%r523];
	add.s32 	%r98, %r96, %r607;
	setp.leu.f32 	%p146, %f39, %f274;
	@%p146 bra 	$L__BB0_88;
	ld.shared.u32 	%r524, [%r98];
	st.shared.f32 	[shared_mem], %f39;
	st.shared.u32 	[%r50], %r524;
	ld.shared.f32 	%f274, [shared_mem];
$L__BB0_88:
	add.s32 	%r607, %r607, 4;
	setp.eq.s32 	%p147, %r607, 128;
	@%p147 bra 	$L__BB0_110;
	bra.uni 	$L__BB0_86;
$L__BB0_89:
	add.s32 	%r430, %r149, -1;
	ld.shared.f32 	%f279, [shared_mem];
	and.b32  	%r100, %r430, -16;
	and.b32  	%r101, %r430, 3;
	mov.b32 	%r608, 1;
$L__BB0_90:
	mov.b32 	%r609, 0;
$L__BB0_91:
	add.s32 	%r435, %r149, -2;
	setp.lt.u32 	%p103, %r435, 15;
	mad.lo.s32 	%r436, %r609, %r48, %r608;
	shl.b32 	%r437, %r436, 2;
	add.s32 	%r439, %r623, %r437;
	ld.shared.f32 	%f46, [%r439];
	add.s32 	%r440, %r50, %r437;
	ld.shared.u32 	%r104, [%r440];
	mov.b32 	%r622, 0;
	mov.b32 	%r617, 1;
	mov.f32 	%f287, %f279;
	@%p103 bra 	$L__BB0_95;
	add.s32 	%r610, %r623, 32;
	mov.b32 	%r611, 0;
	mov.u32 	%r622, %r611;
	mov.f32 	%f287, %f279;
$L__BB0_93:
	.pragma "nounroll";
	add.s32 	%r444, %r611, 1;
	ld.shared.f32 	%f183, [%r610+-28];
	setp.lt.f32 	%p104, %f183, %f287;
	selp.f32 	%f184, %f183, %f287, %p104;
	selp.b32 	%r445, %r444, %r622, %p104;
	ld.shared.v2.f32 	{%f185, %f186}, [%r610+-24];
	setp.lt.f32 	%p105, %f185, %f184;
	selp.f32 	%f187, %f185, %f184, %p105;
	add.s32 	%r446, %r611, 2;
	selp.b32 	%r447, %r446, %r445, %p105;
	setp.lt.f32 	%p106, %f186, %f187;
	selp.f32 	%f188, %f186, %f187, %p106;
	add.s32 	%r448, %r611, 3;
	selp.b32 	%r449, %r448, %r447, %p106;
	ld.shared.v4.f32 	{%f189, %f190, %f191, %f192}, [%r610+-16];
	setp.lt.f32 	%p107, %f189, %f188;
	selp.f32 	%f193, %f189, %f188, %p107;
	add.s32 	%r450, %r611, 4;
	selp.b32 	%r451, %r450, %r449, %p107;
	setp.lt.f32 	%p108, %f190, %f193;
	selp.f32 	%f194, %f190, %f193, %p108;
	add.s32 	%r452, %r611, 5;
	selp.b32 	%r453, %r452, %r451, %p108;
	setp.lt.f32 	%p109, %f191, %f194;
	selp.f32 	%f195, %f191, %f194, %p109;
	add.s32 	%r454, %r611, 6;
	selp.b32 	%r455, %r454, %r453, %p109;
	setp.lt.f32 	%p110, %f192, %f195;
	selp.f32 	%f196, %f192, %f195, %p110;
	add.s32 	%r456, %r611, 7;
	selp.b32 	%r457, %r456, %r455, %p110;
	ld.shared.v4.f32 	{%f197, %f198, %f199, %f200}, [%r610];
	setp.lt.f32 	%p111, %f197, %f196;
	selp.f32 	%f201, %f197, %f196, %p111;
	add.s32 	%r458, %r611, 8;
	selp.b32 	%r459, %r458, %r457, %p111;
	setp.lt.f32 	%p112, %f198, %f201;
	selp.f32 	%f202, %f198, %f201, %p112;
	add.s32 	%r460, %r611, 9;
	selp.b32 	%r461, %r460, %r459, %p112;
	setp.lt.f32 	%p113, %f199, %f202;
	selp.f32 	%f203, %f199, %f202, %p113;
	add.s32 	%r462, %r611, 10;
	selp.b32 	%r463, %r462, %r461, %p113;
	setp.lt.f32 	%p114, %f200, %f203;
	selp.f32 	%f204, %f200, %f203, %p114;
	add.s32 	%r464, %r611, 11;
	selp.b32 	%r465, %r464, %r463, %p114;
	ld.shared.v4.f32 	{%f205, %f206, %f207, %f208}, [%r610+16];
	setp.lt.f32 	%p115, %f205, %f204;
	selp.f32 	%f209, %f205, %f204, %p115;
	add.s32 	%r466, %r611, 12;
	selp.b32 	%r467, %r466, %r465, %p115;
	setp.lt.f32 	%p116, %f206, %f209;
	selp.f32 	%f210, %f206, %f209, %p116;
	add.s32 	%r468, %r611, 13;
	selp.b32 	%r469, %r468, %r467, %p116;
	setp.lt.f32 	%p117, %f207, %f210;
	selp.f32 	%f211, %f207, %f210, %p117;
	add.s32 	%r470, %r611, 14;
	selp.b32 	%r471, %r470, %r469, %p117;
	setp.lt.f32 	%p118, %f208, %f211;
	selp.f32 	%f212, %f208, %f211, %p118;
	add.s32 	%r472, %r611, 15;
	selp.b32 	%r473, %r472, %r471, %p118;
	ld.shared.f32 	%f213, [%r610+32];
	setp.lt.f32 	%p119, %f213, %f212;
	selp.f32 	%f287, %f213, %f212, %p119;
	add.s32 	%r611, %r611, 16;
	selp.b32 	%r622, %r611, %r473, %p119;
	add.s32 	%r610, %r610, 64;
	setp.eq.s32 	%p120, %r611, %r100;
	@%p120 bra 	$L__BB0_94;
	bra.uni 	$L__BB0_93;
$L__BB0_94:
	add.s32 	%r617, %r611, 1;
$L__BB0_95:
	and.b32  	%r475, %r430, 15;
	setp.eq.s32 	%p121, %r475, 0;
	@%p121 bra 	$L__BB0_106;
	add.s32 	%r479, %r475, -1;
	setp.lt.u32 	%p122, %r479, 7;
	@%p122 bra 	$L__BB0_98;
	shl.b32 	%r480, %r617, 2;
	add.s32 	%r482, %r623, %r480;
	ld.shared.f32 	%f215, [%r482];
	setp.lt.f32 	%p123, %f215, %f287;
	selp.f32 	%f216, %f215, %f287, %p123;
	selp.b32 	%r483, %r617, %r622, %p123;
	add.s32 	%r484, %r617, 1;
	ld.shared.f32 	%f217, [%r482+4];
	setp.lt.f32 	%p124, %f217, %f216;
	selp.f32 	%f218, %f217, %f216, %p124;
	selp.b32 	%r485, %r484, %r483, %p124;
	add.s32 	%r486, %r617, 2;
	ld.shared.f32 	%f219, [%r482+8];
	setp.lt.f32 	%p125, %f219, %f218;
	selp.f32 	%f220, %f219, %f218, %p125;
	selp.b32 	%r487, %r486, %r485, %p125;
	add.s32 	%r488, %r617, 3;
	ld.shared.f32 	%f221, [%r482+12];
	setp.lt.f32 	%p126, %f221, %f220;
	selp.f32 	%f222, %f221, %f220, %p126;
	selp.b32 	%r489, %r488, %r487, %p126;
	add.s32 	%r490, %r617, 4;
	ld.shared.f32 	%f223, [%r482+16];
	setp.lt.f32 	%p127, %f223, %f222;
	selp.f32 	%f224, %f223, %f222, %p127;
	selp.b32 	%r491, %r490, %r489, %p127;
	add.s32 	%r492, %r617, 5;
	ld.shared.f32 	%f225, [%r482+20];
	setp.lt.f32 	%p128, %f225, %f224;
	selp.f32 	%f226, %f225, %f224, %p128;
	selp.b32 	%r493, %r492, %r491, %p128;
	add.s32 	%r494, %r617, 6;
	ld.shared.f32 	%f227, [%r482+24];
	setp.lt.f32 	%p129, %f227, %f226;
	selp.f32 	%f228, %f227, %f226, %p129;
	selp.b32 	%r495, %r494, %r493, %p129;
	add.s32 	%r496, %r617, 7;
	ld.shared.f32 	%f229, [%r482+28];
	setp.lt.f32 	%p130, %f229, %f228;
	selp.f32 	%f287, %f229, %f228, %p130;
	selp.b32 	%r622, %r496, %r495, %p130;
	add.s32 	%r617, %r617, 8;
$L__BB0_98:
	and.b32  	%r498, %r430, 7;
	setp.eq.s32 	%p131, %r498, 0;
	@%p131 bra 	$L__BB0_106;
	add.s32 	%r502, %r498, -1;
	setp.lt.u32 	%p132, %r502, 3;
	@%p132 bra 	$L__BB0_101;
	shl.b32 	%r503, %r617, 2;
	add.s32 	%r505, %r623, %r503;
	ld.shared.f32 	%f231, [%r505];
	setp.lt.f32 	%p133, %f231, %f287;
	selp.f32 	%f232, %f231, %f287, %p133;
	selp.b32 	%r506, %r617, %r622, %p133;
	add.s32 	%r507, %r617, 1;
	ld.shared.f32 	%f233, [%r505+4];
	setp.lt.f32 	%p134, %f233, %f232;
	selp.f32 	%f234, %f233, %f232, %p134;
	selp.b32 	%r508, %r507, %r506, %p134;
	add.s32 	%r509, %r617, 2;
	ld.shared.f32 	%f235, [%r505+8];
	setp.lt.f32 	%p135, %f235, %f234;
	selp.f32 	%f236, %f235, %f234, %p135;
	selp.b32 	%r510, %r509, %r508, %p135;
	add.s32 	%r511, %r617, 3;
	ld.shared.f32 	%f237, [%r505+12];
	setp.lt.f32 	%p136, %f237, %f236;
	selp.f32 	%f287, %f237, %f236, %p136;
	selp.b32 	%r622, %r511, %r510, %p136;
	add.s32 	%r617, %r617, 4;
$L__BB0_101:
	setp.eq.s32 	%p137, %r101, 0;
	@%p137 bra 	$L__BB0_106;
	setp.eq.s32 	%p138, %r101, 1;
	shl.b32 	%r512, %r617, 2;
	add.s32 	%r126, %r623, %r512;
	ld.shared.f32 	%f238, [%r126];
	setp.lt.f32 	%p139, %f238, %f287;
	selp.f32 	%f287, %f238, %f287, %p139;
	selp.b32 	%r622, %r617, %r622, %p139;
	@%p138 bra 	$L__BB0_106;
	setp.eq.s32 	%p140, %r101, 2;
	add.s32 	%r514, %r617, 1;
	ld.shared.f32 	%f239, [%r126+4];
	setp.lt.f32 	%p141, %f239, %f287;
	selp.f32 	%f287, %f239, %f287, %p141;
	selp.b32 	%r622, %r514, %r622, %p141;
	@%p140 bra 	$L__BB0_106;
	ld.shared.f32 	%f62, [%r126+8];
	setp.geu.f32 	%p142, %f62, %f287;
	@%p142 bra 	$L__BB0_106;
	add.s32 	%r622, %r617, 2;
	mov.f32 	%f287, %f62;
$L__BB0_106:
	setp.gt.f32 	%p143, %f46, %f287;
	@%p143 bra 	$L__BB0_107;
	bra.uni 	$L__BB0_108;
$L__BB0_107:
	shl.b32 	%r515, %r622, 2;
	add.s32 	%r517, %r623, %r515;
	st.shared.f32 	[%r517], %f46;
	add.s32 	%r518, %r50, %r515;
	st.shared.u32 	[%r518], %r104;
	ld.shared.f32 	%f279, [shared_mem];
$L__BB0_108:
	add.s32 	%r609, %r609, 1;
	setp.eq.s32 	%p144, %r609, %r149;
	@%p144 bra 	$L__BB0_109;
	bra.uni 	$L__BB0_91;
$L__BB0_109:
	add.s32 	%r608, %r608, 1;
	setp.ne.s32 	%p145, %r608, 32;
	@%p145 bra 	$L__BB0_90;
$L__BB0_110:
	ld.param.u64 	%rd93, [_Z28find_topk_kernel_warp_reducePKfP15GpuSearchResultiiiPx_param_1];
	cvta.to.global.u64 	%rd13, %rd93;
	mul.lo.s32 	%r132, %r149, %r1;
	add.s32 	%r526, %r149, -1;
	and.b32  	%r133, %r149, 7;
	setp.lt.u32 	%p148, %r526, 7;
	mov.b32 	%r626, 0;
	@%p148 bra 	$L__BB0_113;
	and.b32  	%r626, %r149, 2147483640;
	neg.s32 	%r624, %r626;
	mul.wide.u32 	%rd67, %r132, 8;
	add.s64 	%rd68, %rd67, %rd13;
	add.s64 	%rd99, %rd68, 32;
	add.s32 	%r136, %r235, 28;
$L__BB0_112:
	.pragma "nounroll";
	ld.shared.v4.f32 	{%f240, %f241, %f242, %f243}, [%r623];
	st.global.f32 	[%rd99+-32], %f240;
	add.s32 	%r529, %r623, %r136;
	ld.shared.u32 	%r530, [%r529+-28];
	st.global.u32 	[%rd99+-28], %r530;
	st.global.f32 	[%rd99+-24], %f241;
	ld.shared.u32 	%r531, [%r529+-24];
	st.global.u32 	[%rd99+-20], %r531;
	st.global.f32 	[%rd99+-16], %f242;
	ld.shared.u32 	%r532, [%r529+-20];
	st.global.u32 	[%rd99+-12], %r532;
	st.global.f32 	[%rd99+-8], %f243;
	ld.shared.u32 	%r533, [%r529+-16];
	st.global.u32 	[%rd99+-4], %r533;
	ld.shared.v4.f32 	{%f244, %f245, %f246, %f247}, [%r623+16];
	st.global.f32 	[%rd99], %f244;
	ld.shared.u32 	%r534, [%r529+-12];
	st.global.u32 	[%rd99+4], %r534;
	st.global.f32 	[%rd99+8], %f245;
	ld.shared.u32 	%r535, [%r529+-8];
	st.global.u32 	[%rd99+12], %r535;
	st.global.f32 	[%rd99+16], %f246;
	ld.shared.u32 	%r536, [%r529+-4];
	st.global.u32 	[%rd99+20], %r536;
	st.global.f32 	[%rd99+24], %f247;
	ld.shared.u32 	%r537, [%r529];
	st.global.u32 	[%rd99+28], %r537;
	add.s32 	%r624, %r624, 8;
	add.s32 	%r623, %r623, 32;
	add.s64 	%rd99, %rd99, 64;
	setp.ne.s32 	%p149, %r624, 0;
	@%p149 bra 	$L__BB0_112;
$L__BB0_113:
	setp.eq.s32 	%p150, %r133, 0;
	@%p150 bra 	$L__BB0_121;
	and.b32  	%r142, %r149, 3;
	setp.lt.u32 	%p151, %r133, 4;
	@%p151 bra 	$L__BB0_116;
	shl.b32 	%r538, %r626, 2;
	mov.u32 	%r539, shared_mem;
	add.s32 	%r540, %r539, %r538;
	ld.shared.f32 	%f248, [%r540];
	add.s32 	%r541, %r626, %r132;
	mul.wide.u32 	%rd69, %r541, 8;
	add.s64 	%rd70, %rd13, %rd69;
	st.global.f32 	[%rd70], %f248;
	add.s32 	%r542, %r50, %r538;
	ld.shared.u32 	%r543, [%r542];
	st.global.u32 	[%rd70+4], %r543;
	ld.shared.f32 	%f249, [%r540+4];
	cvt.u64.u32 	%rd71, %r132;
	cvt.u64.u32 	%rd72, %r626;
	add.s64 	%rd73, %rd72, %rd71;
	shl.b64 	%rd74, %rd73, 3;
	add.s64 	%rd75, %rd13, %rd74;
	st.global.f32 	[%rd75+8], %f249;
	ld.shared.u32 	%r544, [%r542+4];
	st.global.u32 	[%rd75+12], %r544;
	ld.shared.f32 	%f250, [%r540+8];
	st.global.f32 	[%rd75+16], %f250;
	ld.shared.u32 	%r545, [%r542+8];
	st.global.u32 	[%rd75+20], %r545;
	ld.shared.f32 	%f251, [%r540+12];
	st.global.f32 	[%rd75+24], %f251;
	ld.shared.u32 	%r546, [%r542+12];
	st.global.u32 	[%rd75+28], %r546;
	add.s32 	%r626, %r626, 4;
$L__BB0_116:
	setp.eq.s32 	%p152, %r142, 0;
	@%p152 bra 	$L__BB0_121;
	setp.eq.s32 	%p153, %r142, 1;
	@%p153 bra 	$L__BB0_119;
	shl.b32 	%r547, %r626, 2;
	mov.u32 	%r548, shared_mem;
	add.s32 	%r549, %r548, %r547;
	ld.shared.f32 	%f252, [%r549];
	add.s32 	%r550, %r626, %r132;
	mul.wide.u32 	%rd76, %r550, 8;
	add.s64 	%rd77, %rd13, %rd76;
	st.global.f32 	[%rd77], %f252;
	add.s32 	%r551, %r50, %r547;
	ld.shared.u32 	%r552, [%r551];
	st.global.u32 	[%rd77+4], %r552;
	ld.shared.f32 	%f253, [%r549+4];
	cvt.u64.u32 	%rd78, %r132;
	cvt.u64.u32 	%rd79, %r626;
	add.s64 	%rd80, %rd79, %rd78;
	shl.b64 	%rd81, %rd80, 3;
	add.s64 	%rd82, %rd13, %rd81;
	st.global.f32 	[%rd82+8], %f253;
	ld.shared.u32 	%r553, [%r551+4];
	st.global.u32 	[%rd82+12], %r553;
	add.s32 	%r626, %r626, 2;
$L__BB0_119:
	and.b32  	%r554, %r149, 1;
	setp.eq.b32 	%p154, %r554, 1;
	not.pred 	%p155, %p154;
	@%p155 bra 	$L__BB0_121;
	shl.b32 	%r555, %r626, 2;
	mov.u32 	%r556, shared_mem;
	add.s32 	%r557, %r556, %r555;
	ld.shared.f32 	%f254, [%r557];
	add.s32 	%r558, %r626, %r132;
	mul.wide.u32 	%rd83, %r558, 8;
	add.s64 	%rd84, %rd13, %rd83;
	st.global.f32 	[%rd84], %f254;
	add.s32 	%r559, %r50, %r555;
	ld.shared.u32 	%r560, [%r559];
	st.global.u32 	[%rd84+4], %r560;
$L__BB0_121:
	ld.param.u64 	%rd94, [_Z28find_topk_kernel_warp_reducePKfP15GpuSearchResultiiiPx_param_5];
	// begin inline asm
	mov.u64 	%rd85, %clock64;
	// end inline asm
	sub.s64 	%rd86, %rd96, %rd95;
	shl.b32 	%r561, %r1, 2;
	cvta.to.global.u64 	%rd87, %rd94;
	mul.wide.u32 	%rd88, %r561, 8;
	add.s64 	%rd89, %rd87, %rd88;
	st.global.u64 	[%rd89], %rd86;
	sub.s64 	%rd90, %rd98, %rd96;
	st.global.u64 	[%rd89+8], %rd90;
	sub.s64 	%rd91, %rd66, %rd98;
	st.global.u64 	[%rd89+16], %rd91;
	sub.s64 	%rd92, %rd85, %rd66;
	st.global.u64 	[%rd89+24], %rd92;
$L__BB0_122:
	ret;

}
	// .globl	_Z28matrix_mul_shared_mem_kernelPKfS0_Pfiii
.visible .entry _Z28matrix_mul_shared_mem_kernelPKfS0_Pfiii(
	.param .u64 .ptr .align 1 _Z28matrix_mul_shared_mem_kernelPKfS0_Pfiii_param_0,
	.param .u64 .ptr .align 1 _Z28matrix_mul_shared_mem_kernelPKfS0_Pfiii_param_1,
	.param .u64 .ptr .align 1 _Z28matrix_mul_shared_mem_kernelPKfS0_Pfiii_param_2,
	.param .u32 _Z28matrix_mul_shared_mem_kernelPKfS0_Pfiii_param_3,
	.param .u32 _Z28matrix_mul_shared_mem_kernelPKfS0_Pfiii_param_4,
	.param .u32 _Z28matrix_mul_shared_mem_kernelPKfS0_Pfiii_param_5
)
{
	.reg .pred 	%p<26>;
	.reg .b32 	%r<57>;
	.reg .b32 	%f<181>;
	.reg .b64 	%rd<18>;
	// demoted variable
	.shared .align 4 .b8 _ZZ28matrix_mul_shared_mem_kernelPKfS0_PfiiiE9tile_base[1024];
	// demoted variable
	.shared .align 4 .b8 _ZZ28matrix_mul_shared_mem_kernelPKfS0_PfiiiE10tile_query[1024];
	ld.param.u64 	%rd6, [_Z28matrix_mul_shared_mem_kernelPKfS0_Pfiii_param_0];
	ld.param.u64 	%rd7, [_Z28matrix_mul_shared_mem_kernelPKfS0_Pfiii_param_1];
	ld.param.u32 	%r29, [_Z28matrix_mul_shared_mem_kernelPKfS0_Pfiii_param_3];
	ld.param.u32 	%r30, [_Z28matrix_mul_shared_mem_kernelPKfS0_Pfiii_param_4];
	ld.param.u32 	%r31, [_Z28matrix_mul_shared_mem_kernelPKfS0_Pfiii_param_5];
	cvta.to.global.u64 	%rd1, %rd7;
	cvta.to.global.u64 	%rd2, %rd6;
	mov.u32 	%r1, %tid.x;
	mov.u32 	%r2, %tid.y;
	mov.u32 	%r32, %ctaid.y;
	mov.u32 	%r33, %ntid.y;
	mad.lo.s32 	%r3, %r32, %r33, %r2;
	mov.u32 	%r34, %ctaid.x;
	mov.u32 	%r35, %ntid.x;
	mad.lo.s32 	%r4, %r34, %r35, %r1;
	setp.lt.s32 	%p1, %r31, 1;
	mov.f32 	%f180, 0f00000000;
	@%p1 bra 	$L__BB1_19;
	add.s32 	%r5, %r31, 15;
	shl.b32 	%r37, %r2, 6;
	mov.u32 	%r38, _ZZ28matrix_mul_shared_mem_kernelPKfS0_PfiiiE9tile_base;
	add.s32 	%r6, %r38, %r37;
	shl.b32 	%r39, %r1, 2;
	add.s32 	%r7, %r6, %r39;
	mul.lo.s32 	%r8, %r31, %r3;
	mov.u32 	%r40, _ZZ28matrix_mul_shared_mem_kernelPKfS0_PfiiiE10tile_query;
	add.s32 	%r11, %r40, %r39;
	add.s32 	%r9, %r11, %r37;
	mul.lo.s32 	%r10, %r31, %r4;
	setp.lt.u32 	%p2, %r31, 17;
	mov.f32 	%f180, 0f00000000;
	mov.b32 	%r56, 0;
	@%p2 bra 	$L__BB1_13;
	shr.u32 	%r41, %r5, 4;
	and.b32  	%r42, %r41, 134217726;
	neg.s32 	%r55, %r42;
	add.s32 	%r54, %r2, %r10;
	add.s32 	%r52, %r1, %r8;
	mov.f32 	%f180, 0f00000000;
	mov.u32 	%r51, %r1;
	mov.u32 	%r53, %r2;
$L__BB1_3:
	setp.ge.s32 	%p3, %r3, %r29;
	setp.ge.s32 	%p4, %r51, %r31;
	mul.wide.s32 	%rd8, %r52, 4;
	add.s64 	%rd3, %rd2, %rd8;
	mov.f32 	%f172, 0f00000000;
	or.pred  	%p5, %p3, %p4;
	@%p5 bra 	$L__BB1_5;
	ld.global.f32 	%f172, [%rd3];
$L__BB1_5:
	setp.ge.s32 	%p6, %r4, %r30;
	st.shared.f32 	[%r7], %f172;
	setp.ge.s32 	%p7, %r53, %r31;
	mul.wide.s32 	%rd9, %r54, 4;
	add.s64 	%rd4, %rd1, %rd9;
	mov.f32 	%f173, 0f00000000;
	or.pred  	%p8, %p6, %p7;
	@%p8 bra 	$L__BB1_7;
	ld.global.f32 	%f173, [%rd4];
$L__BB1_7:
	st.shared.f32 	[%r9], %f173;
	bar.sync 	0;
	ld.shared.f32 	%f27, [%r6];
	ld.shared.f32 	%f28, [%r11];
	fma.rn.f32 	%f29, %f27, %f28, %f180;
	ld.shared.f32 	%f30, [%r6+4];
	ld.shared.f32 	%f31, [%r11+64];
	fma.rn.f32 	%f32, %f30, %f31, %f29;
	ld.shared.f32 	%f33, [%r6+8];
	ld.shared.f32 	%f34, [%r11+128];
	fma.rn.f32 	%f35, %f33, %f34, %f32;
	ld.shared.f32 	%f36, [%r6+12];
	ld.shared.f32 	%f37, [%r11+192];
	fma.rn.f32 	%f38, %f36, %f37, %f35;
	ld.shared.f32 	%f39, [%r6+16];
	ld.shared.f32 	%f40, [%r11+256];
	fma.rn.f32 	%f41, %f39, %f40, %f38;
	ld.shared.f32 	%f42, [%r6+20];
	ld.shared.f32 	%f43, [%r11+320];
	fma.rn.f32 	%f44, %f42, %f43, %f41;
	ld.shared.f32 	%f45, [%r6+24];
	ld.shared.f32 	%f46, [%r11+384];
	fma.rn.f32 	%f47, %f45, %f46, %f44;
	ld.shared.f32 	%f48, [%r6+28];
	ld.shared.f32 	%f49, [%r11+448];
	fma.rn.f32 	%f50, %f48, %f49, %f47;
	ld.shared.f32 	%f51, [%r6+32];
	ld.shared.f32 	%f52, [%r11+512];
	fma.rn.f32 	%f53, %f51, %f52, %f50;
	ld.shared.f32 	%f54, [%r6+36];
	ld.shared.f32 	%f55, [%r11+576];
	fma.rn.f32 	%f56, %f54, %f55, %f53;
	ld.shared.f32 	%f57, [%r6+40];
	ld.shared.f32 	%f58, [%r11+640];
	fma.rn.f32 	%f59, %f57, %f58, %f56;
	ld.shared.f32 	%f60, [%r6+44];
	ld.shared.f32 	%f61, [%r11+704];
	fma.rn.f32 	%f62, %f60, %f61, %f59;
	ld.shared.f32 	%f63, [%r6+48];
	ld.shared.f32 	%f64, [%r11+768];
	fma.rn.f32 	%f65, %f63, %f64, %f62;
	ld.shared.f32 	%f66, [%r6+52];
	ld.shared.f32 	%f67, [%r11+832];
	fma.rn.f32 	%f68, %f66, %f67, %f65;
	ld.shared.f32 	%f69, [%r6+56];
	ld.shared.f32 	%f70, [%r11+896];
	fma.rn.f32 	%f71, %f69, %f70, %f68;
	ld.shared.f32 	%f72, [%r6+60];
	ld.shared.f32 	%f73, [%r11+960];
	fma.rn.f32 	%f6, %f72, %f73, %f71;
	bar.sync 	0;
	add.s32 	%r43, %r51, 16;
	setp.ge.s32 	%p10, %r43, %r31;
	mov.f32 	%f174, 0f00000000;
	or.pred  	%p11, %p3, %p10;
	@%p11 bra 	$L__BB1_9;
	ld.global.f32 	%f174, [%rd3+64];
$L__BB1_9:
	st.shared.f32 	[%r7], %f174;
	add.s32 	%r44, %r53, 16;
	setp.ge.s32 	%p13, %r44, %r31;
	mov.f32 	%f175, 0f00000000;
	or.pred  	%p14, %p6, %p13;
	@%p14 bra 	$L__BB1_11;
	ld.global.f32 	%f175, [%rd4+64];
$L__BB1_11:
	st.shared.f32 	[%r9], %f175;
	bar.sync 	0;
	ld.shared.f32 	%f75, [%r6];
	ld.shared.f32 	%f76, [%r11];
	fma.rn.f32 	%f77, %f75, %f76, %f6;
	ld.shared.f32 	%f78, [%r6+4];
	ld.shared.f32 	%f79, [%r11+64];
	fma.rn.f32 	%f80, %f78, %f79, %f77;
	ld.shared.f32 	%f81, [%r6+8];
	ld.shared.f32 	%f82, [%r11+128];
	fma.rn.f32 	%f83, %f81, %f82, %f80;
	ld.shared.f32 	%f84, [%r6+12];
	ld.shared.f32 	%f85, [%r11+192];
	fma.rn.f32 	%f86, %f84, %f85, %f83;
	ld.shared.f32 	%f87, [%r6+16];
	ld.shared.f32 	%f88, [%r11+256];
	fma.rn.f32 	%f89, %f87, %f88, %f86;
	ld.shared.f32 	%f90, [%r6+20];
	ld.shared.f32 	%f91, [%r11+320];
	fma.rn.f32 	%f92, %f90, %f91, %f89;
	ld.shared.f32 	%f93, [%r6+24];
	ld.shared.f32 	%f94, [%r11+384];
	fma.rn.f32 	%f95, %f93, %f94, %f92;
	ld.shared.f32 	%f96, [%r6+28];
	ld.shared.f32 	%f97, [%r11+448];
	fma.rn.f32 	%f98, %f96, %f97, %f95;
	ld.shared.f32 	%f99, [%r6+32];
	ld.shared.f32 	%f100, [%r11+512];
	fma.rn.f32 	%f101, %f99, %f100, %f98;
	ld.shared.f32 	%f102, [%r6+36];
	ld.shared.f32 	%f103, [%r11+576];
	fma.rn.f32 	%f104, %f102, %f103, %f101;
	ld.shared.f32 	%f105, [%r6+40];
	ld.shared.f32 	%f106, [%r11+640];
	fma.rn.f32 	%f107, %f105, %f106, %f104;
	ld.shared.f32 	%f108, [%r6+44];
	ld.shared.f32 	%f109, [%r11+704];
	fma.rn.f32 	%f110, %f108, %f109, %f107;
	ld.shared.f32 	%f111, [%r6+48];
	ld.shared.f32 	%f112, [%r11+768];
	fma.rn.f32 	%f113, %f111, %f112, %f110;
	ld.shared.f32 	%f114, [%r6+52];
	ld.shared.f32 	%f115, [%r11+832];
	fma.rn.f32 	%f116, %f114, %f115, %f113;
	ld.shared.f32 	%f117, [%r6+56];
	ld.shared.f32 	%f118, [%r11+896];
	fma.rn.f32 	%f119, %f117, %f118, %f116;
	ld.shared.f32 	%f120, [%r6+60];
	ld.shared.f32 	%f121, [%r11+960];
	fma.rn.f32 	%f180, %f120, %f121, %f119;
	bar.sync 	0;
	add.s32 	%r55, %r55, 2;
	add.s32 	%r54, %r54, 32;
	add.s32 	%r53, %r53, 32;
	add.s32 	%r52, %r52, 32;
	add.s32 	%r51, %r51, 32;
	setp.ne.s32 	%p15, %r55, 0;
	@%p15 bra 	$L__BB1_3;
	and.b32  	%r56, %r5, 2147483616;
$L__BB1_13:
	and.b32  	%r45, %r5, 16;
	setp.eq.s32 	%p16, %r45, 0;
	@%p16 bra 	$L__BB1_19;
	setp.ge.s32 	%p17, %r3, %r29;
	add.s32 	%r46, %r56, %r1;
	setp.ge.s32 	%p18, %r46, %r31;
	mov.f32 	%f178, 0f00000000;
	or.pred  	%p19, %p17, %p18;
	@%p19 bra 	$L__BB1_16;
	add.s32 	%r47, %r46, %r8;
	mul.wide.s32 	%rd10, %r47, 4;
	add.s64 	%rd11, %rd2, %rd10;
	ld.global.f32 	%f178, [%rd11];
$L__BB1_16:
	setp.ge.s32 	%p20, %r4, %r30;
	st.shared.f32 	[%r7], %f178;
	add.s32 	%r48, %r56, %r2;
	setp.ge.s32 	%p21, %r48, %r31;
	mov.f32 	%f179, 0f00000000;
	or.pred  	%p22, %p20, %p21;
	@%p22 bra 	$L__BB1_18;
	add.s32 	%r49, %r48, %r10;
	mul.wide.s32 	%rd12, %r49, 4;
	add.s64 	%rd13, %rd1, %rd12;
	ld.global.f32 	%f179, [%rd13];
$L__BB1_18:
	st.shared.f32 	[%r9], %f179;
	bar.sync 	0;
	ld.shared.f32 	%f124, [%r6];
	ld.shared.f32 	%f125, [%r11];
	fma.rn.f32 	%f126, %f124, %f125, %f180;
	ld.shared.f32 	%f127, [%r6+4];
	ld.shared.f32 	%f128, [%r11+64];
	fma.rn.f32 	%f129, %f127, %f128, %f126;
	ld.shared.f32 	%f130, [%r6+8];
	ld.shared.f32 	%f131, [%r11+128];
	fma.rn.f32 	%f132, %f130, %f131, %f129;
	ld.shared.f32 	%f133, [%r6+12];
	ld.shared.f32 	%f134, [%r11+192];
	fma.rn.f32 	%f135, %f133, %f134, %f132;
	ld.shared.f32 	%f136, [%r6+16];
	ld.shared.f32 	%f137, [%r11+256];
	fma.rn.f32 	%f138, %f136, %f137, %f135;
	ld.shared.f32 	%f139, [%r6+20];
	ld.shared.f32 	%f140, [%r11+320];
	fma.rn.f32 	%f141, %f139, %f140, %f138;
	ld.shared.f32 	%f142, [%r6+24];
	ld.shared.f32 	%f143, [%r11+384];
	fma.rn.f32 	%f144, %f142, %f143, %f141;
	ld.shared.f32 	%f145, [%r6+28];
	ld.shared.f32 	%f146, [%r11+448];
	fma.rn.f32 	%f147, %f145, %f146, %f144;
	ld.shared.f32 	%f148, [%r6+32];
	ld.shared.f32 	%f149, [%r11+512];
	fma.rn.f32 	%f150, %f148, %f149, %f147;
	ld.shared.f32 	%f151, [%r6+36];
	ld.shared.f32 	%f152, [%r11+576];
	fma.rn.f32 	%f153, %f151, %f152, %f150;
	ld.shared.f32 	%f154, [%r6+40];
	ld.shared.f32 	%f155, [%r11+640];
	fma.rn.f32 	%f156, %f154, %f155, %f153;
	ld.shared.f32 	%f157, [%r6+44];
	ld.shared.f32 	%f158, [%r11+704];
	fma.rn.f32 	%f159, %f157, %f158, %f156;
	ld.shared.f32 	%f160, [%r6+48];
	ld.shared.f32 	%f161, [%r11+768];
	fma.rn.f32 	%f162, %f160, %f161, %f159;
	ld.shared.f32 	%f163, [%r6+52];
	ld.shared.f32 	%f164, [%r11+832];
	fma.rn.f32 	%f165, %f163, %f164, %f162;
	ld.shared.f32 	%f166, [%r6+56];
	ld.shared.f32 	%f167, [%r11+896];
	fma.rn.f32 	%f168, %f166, %f167, %f165;
	ld.shared.f32 	%f169, [%r6+60];
	ld.shared.f32 	%f170, [%r11+960];
	fma.rn.f32 	%f180, %f169, %f170, %f168;
	bar.sync 	0;
$L__BB1_19:
	setp.ge.s32 	%p23, %r3, %r29;
	setp.ge.s32 	%p24, %r4, %r30;
	or.pred  	%p25, %p23, %p24;
	@%p25 bra 	$L__BB1_21;
	ld.param.u64 	%rd17, [_Z28matrix_mul_shared_mem_kernelPKfS0_Pfiii_param_2];
	mad.lo.s32 	%r50, %r30, %r3, %r4;
	cvta.to.global.u64 	%rd14, %rd17;
	mul.wide.s32 	%rd15, %r50, 4;
	add.s64 	%rd16, %rd14, %rd15;
	st.global.f32 	[%rd16], %f180;
$L__BB1_21:
	ret;

}


// ===== COMPILED SASS (sm_100) =====

	.target	sm_100

	.elftype	@"ET_EXEC"


//--------------------- .note.nv.tkinfo           --------------------------
	.section	.note.nv.tkinfo,"",@"SHT_NOTE"
	.sectionflags	@"SHF_NOTE_NV_TKINFO"
	.tkinfo
        /*0018*/ 	.word	0x00000002
        /*0030*/ 	.string	""
        /*0030*/ 	.string	"ptxas"
        /*0030*/ 	.string	"Cuda compilation tools, release 13.0, V13.0.88"
        /*0030*/ 	.string	"Build cuda_13.0.r13.0/compiler.36424714_0"
        /*0030*/ 	.string	"-arch sm_100 -m 64 "



//--------------------- .note.nv.cuinfo           --------------------------
	.section	.note.nv.cuinfo,"",@"SHT_NOTE"
	.sectionflags	@"SHF_NOTE_NV_CUINFO"
        /*0018*/ 	.short	0x0002
        /*001a*/ 	.short	0x0064
        /*001c*/ 	.short	0x0082
	.zero		2


//--------------------- .nv.info                  --------------------------
	.section	.nv.info,"",@"SHT_CUDA_INFO"
	.align	4


	//----- nvinfo : EIATTR_REGCOUNT
	.align		4
        /*0000*/ 	.byte	0x04, 0x2f
        /*0002*/ 	.short	(.L_1 - .L_0)
	.align		4
.L_0:
        /*0004*/ 	.word	index@(_Z28find_topk_kernel_warp_reducePKfP15GpuSearchResultiiiPx)
        /*0008*/ 	.word	0x00000020


	//----- nvinfo : EIATTR_FRAME_SIZE
	.align		4
.L_1:
        /*000c*/ 	.byte	0x04, 0x11
        /*000e*/ 	.short	(.L_3 - .L_2)
	.align		4
.L_2:
        /*0010*/ 	.word	index@(_Z28find_topk_kernel_warp_reducePKfP15GpuSearchResultiiiPx)
        /*0014*/ 	.word	0x00000050


	//----- nvinfo : EIATTR_REGCOUNT
	.align		4
.L_3:
        /*0018*/ 	.byte	0x04, 0x2f
        /*001a*/ 	.short	(.L_5 - .L_4)
	.align		4
.L_4:
        /*001c*/ 	.word	index@(_Z28matrix_mul_shared_mem_kernelPKfS0_Pfiii)
        /*0020*/ 	.word	0x00000020


	//----- nvinfo : EIATTR_FRAME_SIZE
	.align		4
.L_5:
        /*0024*/ 	.byte	0x04, 0x11
        /*0026*/ 	.short	(.L_7 - .L_6)
	.align		4
.L_6:
        /*0028*/ 	.word	index@(_Z28matrix_mul_shared_mem_kernelPKfS0_Pfiii)
        /*002c*/ 	.word	0x00000000


	//----- nvinfo : EIATTR_MIN_STACK_SIZE
	.align		4
.L_7:
        /*0030*/ 	.byte	0x04, 0x12
        /*0032*/ 	.short	(.L_9 - .L_8)
	.align		4
.L_8:
        /*0034*/ 	.word	index@(_Z28matrix_mul_shared_mem_kernelPKfS0_Pfiii)
        /*0038*/ 	.word	0x00000000


	//----- nvinfo : EIATTR_MIN_STACK_SIZE
	.align		4
.L_9:
        /*003c*/ 	.byte	0x04, 0x12
        /*003e*/ 	.short	(.L_11 - .L_10)
	.align		4
.L_10:
        /*0040*/ 	.word	index@(_Z28find_topk_kernel_warp_reducePKfP15GpuSearchResultiiiPx)
        /*0044*/ 	.word	0x00000050
.L_11:


//--------------------- .nv.compat                --------------------------
	.section	.nv.compat,"",@"SHT_CUDA_COMPAT_INFO"
	.align	4
        /*0000*/ 	.byte	0x02, 0x09, 0x00, 0x00, 0x02, 0x02, 0x01, 0x00, 0x02, 0x05, 0x05, 0x00, 0x03, 0x07, 0x01, 0x01
        /*0010*/ 	.byte	0x02, 0x03, 0x00, 0x00, 0x02, 0x06, 0x01, 0x00, 0x04, 0x0b, 0x08, 0x00, 0x09, 0x00, 0x00, 0x00
        /*0020*/ 	.byte	0x00, 0x00, 0x00, 0x00


//--------------------- .nv.info._Z28matrix_mul_shared_mem_kernelPKfS0_Pfiii --------------------------
	.section	.nv.info._Z28matrix_mul_shared_mem_kernelPKfS0_Pfiii,"",@"SHT_CUDA_INFO"
	.sectionflags	@""
	.align	4


	//----- nvinfo : EIATTR_CUDA_API_VERSION
	.align		4
        /*0000*/ 	.byte	0x04, 0x37
        /*0002*/ 	.short	(.L_13 - .L_12)
.L_12:
        /*0004*/ 	.word	0x00000082


	//----- nvinfo : EIATTR_KPARAM_INFO
	.align		4
.L_13:
        /*0008*/ 	.byte	0x04, 0x17
        /*000a*/ 	.short	(.L_15 - .L_14)
.L_14:
        /*000c*/ 	.word	0x00000000
        /*0010*/ 	.short	0x0005
        /*0012*/ 	.short	0x0020
        /*0014*/ 	.byte	0x00, 0xf0, 0x11, 0x00


	//----- nvinfo : EIATTR_KPARAM_INFO
	.align		4
.L_15:
        /*0018*/ 	.byte	0x04, 0x17
        /*001a*/ 	.short	(.L_17 - .L_16)
.L_16:
        /*001c*/ 	.word	0x00000000
        /*0020*/ 	.short	0x0004
        /*0022*/ 	.short	0x001c
        /*0024*/ 	.byte	0x00, 0xf0, 0x11, 0x00


	//----- nvinfo : EIATTR_KPARAM_INFO
	.align		4
.L_17:
        /*0028*/ 	.byte	0x04, 0x17
        /*002a*/ 	.short	(.L_19 - .L_18)
.L_18:
        /*002c*/ 	.word	0x00000000
        /*0030*/ 	.short	0x0003
        /*0032*/ 	.short	0x0018
        /*0034*/ 	.byte	0x00, 0xf0, 0x11, 0x00


	//----- nvinfo : EIATTR_KPARAM_INFO
	.align		4
.L_19:
        /*0038*/ 	.byte	0x04, 0x17
        /*003a*/ 	.short	(.L_21 - .L_20)
.L_20:
        /*003c*/ 	.word	0x00000000
        /*0040*/ 	.short	0x0002
        /*0042*/ 	.short	0x0010
        /*0044*/ 	.byte	0x00, 0xf5, 0x21, 0x00


	//----- nvinfo : EIATTR_KPARAM_INFO
	.align		4
.L_21:
        /*0048*/ 	.byte	0x04, 0x17
        /*004a*/ 	.short	(.L_23 - .L_22)
.L_22:
        /*004c*/ 	.word	0x00000000
        /*0050*/ 	.short	0x0001
        /*0052*/ 	.short	0x0008
        /*0054*/ 	.byte	0x00, 0xf5, 0x21, 0x00


	//----- nvinfo : EIATTR_KPARAM_INFO
	.align		4
.L_23:
        /*0058*/ 	.byte	0x04, 0x17
        /*005a*/ 	.short	(.L_25 - .L_24)
.L_24:
        /*005c*/ 	.word	0x00000000
        /*0060*/ 	.short	0x0000
        /*0062*/ 	.short	0x0000
        /*0064*/ 	.byte	0x00, 0xf5, 0x21, 0x00


	//----- nvinfo : EIATTR_SPARSE_MMA_MASK
	.align		4
.L_25:
        /*0068*/ 	.byte	0x03, 0x50
        /*006a*/ 	.short	0x0000


	//----- nvinfo : EIATTR_MAXREG_COUNT
	.align		4
        /*006c*/ 	.byte	0x03, 0x1b
        /*006e*/ 	.short	0x00ff


	//----- nvinfo : EIATTR_NUM_BARRIERS
	.align		4
        /*0070*/ 	.byte	0x02, 0x4c
        /*0072*/ 	.byte	0x01
	.zero		1


	//----- nvinfo : EIATTR_MERCURY_ISA_VERSION
	.align		4
        /*0074*/ 	.byte	0x03, 0x5f
        /*0076*/ 	.short	0x0101


	//----- nvinfo : EIATTR_VRC_CTA_INIT_COUNT
	.align		4
        /*0078*/ 	.byte	0x02, 0x4a
	.zero		1
	.zero		1


	//----- nvinfo : EIATTR_EXIT_INSTR_OFFSETS
	.align		4
        /*007c*/ 	.byte	0x04, 0x1c
        /*007e*/ 	.short	(.L_27 - .L_26)


	//   ....[0]....
.L_26:
        /*0080*/ 	.word	0x00000d10


	//   ....[1]....
        /*0084*/ 	.word	0x00000d60


	//----- nvinfo : EIATTR_CBANK_PARAM_SIZE
	.align		4
.L_27:
        /*0088*/ 	.byte	0x03, 0x19
        /*008a*/ 	.short	0x0024


	//----- nvinfo : EIATTR_PARAM_CBANK
	.align		4
        /*008c*/ 	.byte	0x04, 0x0a
        /*008e*/ 	.short	(.L_29 - .L_28)
	.align		4
.L_28:
        /*0090*/ 	.word	index@(.nv.constant0._Z28matrix_mul_shared_mem_kernelPKfS0_Pfiii)
        /*0094*/ 	.short	0x0380
        /*0096*/ 	.short	0x0024


	//----- nvinfo : EIATTR_SW_WAR
	.align		4
.L_29:
        /*0098*/ 	.byte	0x04, 0x36
        /*009a*/ 	.short	(.L_31 - .L_30)
.L_30:
        /*009c*/ 	.word	0x00000008
.L_31:


//--------------------- .nv.info._Z28find_topk_kernel_warp_reducePKfP15GpuSearchResultiiiPx --------------------------
	.section	.nv.info._Z28find_topk_kernel_warp_reducePKfP15GpuSearchResultiiiPx,"",@"SHT_CUDA_INFO"
	.sectionflags	@""
	.align	4


	//----- nvinfo : EIATTR_CUDA_API_VERSION
	.align		4
        /*0000*/ 	.byte	0x04, 0x37
        /*0002*/ 	.short	(.L_33 - .L_32)
.L_32:
        /*0004*/ 	.word	0x00000082


	//----- nvinfo : EIATTR_KPARAM_INFO
	.align		4
.L_33:
        /*0008*/ 	.byte	0x04, 0x17
        /*000a*/ 	.short	(.L_35 - .L_34)
.L_34:
        /*000c*/ 	.word	0x00000000
        /*0010*/ 	.short	0x0005
        /*0012*/ 	.short	0x0020
        /*0014*/ 	.byte	0x00, 0xf5, 0x21, 0x00


	//----- nvinfo : EIATTR_KPARAM_INFO
	.align		4
.L_35:
        /*0018*/ 	.byte	0x04, 0x17
        /*001a*/ 	.short	(.L_37 - .L_36)
.L_36:
        /*001c*/ 	.word	0x00000000
        /*0020*/ 	.short	0x0004
        /*0022*/ 	.short	0x0018
        /*0024*/ 	.byte	0x00, 0xf0, 0x11, 0x00


	//----- nvinfo : EIATTR_KPARAM_INFO
	.align		4
.L_37:
        /*0028*/ 	.byte	0x04, 0x17
        /*002a*/ 	.short	(.L_39 - .L_38)
.L_38:
        /*002c*/ 	.word	0x00000000
        /*0030*/ 	.short	0x0003
        /*0032*/ 	.short	0x0014
        /*0034*/ 	.byte	0x00, 0xf0, 0x11, 0x00


	//----- nvinfo : EIATTR_KPARAM_INFO
	.align		4
.L_39:
        /*0038*/ 	.byte	0x04, 0x17
        /*003a*/ 	.short	(.L_41 - .L_40)
.L_40:
        /*003c*/ 	.word	0x00000000
        /*0040*/ 	.short	0x0002
        /*0042*/ 	.short	0x0010
        /*0044*/ 	.byte	0x00, 0xf0, 0x11, 0x00


	//----- nvinfo : EIATTR_KPARAM_INFO
	.align		4
.L_41:
        /*0048*/ 	.byte	0x04, 0x17
        /*004a*/ 	.short	(.L_43 - .L_42)
.L_42:
        /*004c*/ 	.word	0x00000000
        /*0050*/ 	.short	0x0001
        /*0052*/ 	.short	0x0008
        /*0054*/ 	.byte	0x00, 0xf5, 0x21, 0x00


	//----- nvinfo : EIATTR_KPARAM_INFO
	.align		4
.L_43:
        /*0058*/ 	.byte	0x04, 0x17
        /*005a*/ 	.short	(.L_45 - .L_44)
.L_44:
        /*005c*/ 	.word	0x00000000
        /*0060*/ 	.short	0x0000
        /*0062*/ 	.short	0x0000
        /*0064*/ 	.byte	0x00, 0xf5, 0x21, 0x00


	//----- nvinfo : EIATTR_SPARSE_MMA_MASK
	.align		4
.L_45:
        /*0068*/ 	.byte	0x03, 0x50
        /*006a*/ 	.short	0x0000


	//----- nvinfo : EIATTR_MAXREG_COUNT
	.align		4
        /*006c*/ 	.byte	0x03, 0x1b
        /*006e*/ 	.short	0x00ff


	//----- nvinfo : EIATTR_NUM_BARRIERS
	.align		4
        /*0070*/ 	.byte	0x02, 0x4c
        /*0072*/ 	.byte	0x01
	.zero		1


	//----- nvinfo : EIATTR_MERCURY_ISA_VERSION
	.align		4
        /*0074*/ 	.byte	0x03, 0x5f
        /*0076*/ 	.short	0x0101


	//----- nvinfo : EIATTR_UNUSED_LOAD_BYTE_OFFSET
	.align		4
        /*0078*/ 	.byte	0x04, 0x44
        /*007a*/ 	.short	(.L_47 - .L_46)


	//   ....[0]....
.L_46:
        /*007c*/ 	.word	0x00002c90
        /*0080*/ 	.word	0x0000fff0


	//----- nvinfo : EIATTR_VRC_CTA_INIT_COUNT
	.align		4
.L_47:
        /*0084*/ 	.byte	0x02, 0x4a
	.zero		1
	.zero		1


	//----- nvinfo : EIATTR_EXIT_INSTR_OFFSETS
	.align		4
        /*0088*/ 	.byte	0x04, 0x1c
        /*008a*/ 	.short	(.L_49 - .L_48)


	//   ....[0]....
.L_48:
        /*008c*/ 	.word	0x00000050


	//   ....[1]....
        /*0090*/ 	.word	0x00002930


	//   ....[2]....
        /*0094*/ 	.word	0x00003f10


	//----- nvinfo : EIATTR_CRS_STACK_SIZE
	.align		4
.L_49:
        /*0098*/ 	.byte	0x04, 0x1e
        /*009a*/ 	.short	(.L_51 - .L_50)
.L_50:
        /*009c*/ 	.word	0x00000000


	//----- nvinfo : EIATTR_CBANK_PARAM_SIZE
	.align		4
.L_51:
        /*00a0*/ 	.byte	0x03, 0x19
        /*00a2*/ 	.short	0x0028


	//----- nvinfo : EIATTR_PARAM_CBANK
	.align		4
        /*00a4*/ 	.byte	0x04, 0x0a
        /*00a6*/ 	.short	(.L_53 - .L_52)
	.align		4
.L_52:
        /*00a8*/ 	.word	index@(.nv.constant0._Z28find_topk_kernel_warp_reducePKfP15GpuSearchResultiiiPx)
        /*00ac*/ 	.short	0x0380
        /*00ae*/ 	.short	0x0028


	//----- nvinfo : EIATTR_SW_WAR
	.align		4
.L_53:
        /*00b0*/ 	.byte	0x04, 0x36
        /*00b2*/ 	.short	(.L_55 - .L_54)
.L_54:
        /*00b4*/ 	.word	0x00000008
.L_55:


//--------------------- .nv.callgraph             --------------------------
	.section	.nv.callgraph,"",@"SHT_CUDA_CALLGRAPH"
	.align	4
	.sectionentsize	8
	.align		4
        /*0000*/ 	.word	0x00000000
	.align		4
        /*0004*/ 	.word	0xffffffff
	.align		4
        /*0008*/ 	.word	0x00000000
	.align		4
        /*000c*/ 	.word	0xfffffffe
	.align		4
        /*0010*/ 	.word	0x00000000
	.align		4
        /*0014*/ 	.word	0xfffffffd
	.align		4
        /*0018*/ 	.word	0x00000000
	.align		4
        /*001c*/ 	.word	0xfffffffc


//--------------------- .text._Z28matrix_mul_shared_mem_kernelPKfS0_Pfiii --------------------------
	.section	.text._Z28matrix_mul_shared_mem_kernelPKfS0_Pfiii,"ax",@progbits
	.align	128
        .global         _Z28matrix_mul_shared_mem_kernelPKfS0_Pfiii
        .type           _Z28matrix_mul_shared_mem_kernelPKfS0_Pfiii,@function
        .size           _Z28matrix_mul_shared_mem_kernelPKfS0_Pfiii,(.L_x_59 - _Z28matrix_mul_shared_mem_kernelPKfS0_Pfiii)
        .other          _Z28matrix_mul_shared_mem_kernelPKfS0_Pfiii,@"STO_CUDA_ENTRY STV_DEFAULT"
_Z28matrix_mul_shared_mem_kernelPKfS0_Pfiii:
.text._Z28matrix_mul_shared_mem_kernelPKfS0_Pfiii:
[----:B------:R-:W-:Y:S01]  /*0000*/  LDC R1, c[0x0][0x37c] ;  /* 0x0000df00ff017b82 */ /* 0x000fe20000000800 */
[----:B------:R-:W0:Y:S01]  /*0010*/  S2R R12, SR_TID.Y ;  /* 0x00000000000c7919 */ /* 0x000e220000002200 */
[----:B------:R-:W1:Y:S06]  /*0020*/  LDCU UR7, c[0x0][0x3a0] ;  /* 0x00007400ff0777ac */ /* 0x000e6c0008000800 */
[----:B------:R-:W0:Y:S01]  /*0030*/  S2UR UR4, SR_CTAID.Y ;  /* 0x00000000000479c3 */ /* 0x000e220000002600 */
[----:B------:R-:W-:Y:S01]  /*0040*/  HFMA2 R21, -RZ, RZ, 0, 0 ;  /* 0x00000000ff157431 */ /* 0x000fe200000001ff */
[----:B------:R-:W2:Y:S01]  /*0050*/  S2R R13, SR_TID.X ;  /* 0x00000000000d7919 */ /* 0x000ea20000002100 */
[----:B------:R-:W3:Y:S05]  /*0060*/  LDCU.64 UR8, c[0x0][0x358] ;  /* 0x00006b00ff0877ac */ /* 0x000eea0008000a00 */
[----:B------:R-:W0:Y:S08]  /*0070*/  LDC R3, c[0x0][0x364] ;  /* 0x0000d900ff037b82 */ /* 0x000e300000000800 */
[----:B------:R-:W2:Y:S01]  /*0080*/  S2UR UR5, SR_CTAID.X ;  /* 0x00000000000579c3 */ /* 0x000ea20000002500 */
[----:B-1----:R-:W-:-:S07]  /*0090*/  UISETP.GE.AND UP0, UPT, UR7, 0x1, UPT ;  /* 0x000000010700788c */ /* 0x002fce000bf06270 */
[----:B------:R-:W2:Y:S01]  /*00a0*/  LDC R2, c[0x0][0x360] ;  /* 0x0000d800ff027b82 */ /* 0x000ea20000000800 */
[----:B0-----:R-:W-:Y:S02]  /*00b0*/  IMAD R0, R3, UR4, R12 ;  /* 0x0000000403007c24 */ /* 0x001fe4000f8e020c */
[----:B--2---:R-:W-:Y:S01]  /*00c0*/  IMAD R3, R2, UR5, R13 ;  /* 0x0000000502037c24 */ /* 0x004fe2000f8e020d */
[----:B---3--:R-:W-:Y:S06]  /*00d0*/  BRA.U !UP0, `(.L_x_0) ;  /* 0x0000000d08007547 */ /* 0x008fec000b800000 */
[----:B------:R-:W0:Y:S01]  /*00e0*/  S2UR UR6, SR_CgaCtaId ;  /* 0x00000000000679c3 */ /* 0x000e220000008800 */
[----:B------:R-:W-:Y:S01]  /*00f0*/  UMOV UR4, 0x400 ;  /* 0x0000040000047882 */ /* 0x000fe20000000000 */
[----:B------:R-:W-:Y:S01]  /*0100*/  UISETP.GE.U32.AND UP0, UPT, UR7, 0x11, UPT ;  /* 0x000000110700788c */ /* 0x000fe2000bf06070 */
[----:B------:R-:W-:Y:S01]  /*0110*/  MOV R21, RZ ;  /* 0x000000ff00157202 */ /* 0x000fe20000000f00 */
[----:B------:R-:W-:Y:S02]  /*0120*/  UIADD3 UR5, UPT, UPT, UR4, 0x400, URZ ;  /* 0x0000040004057890 */ /* 0x000fe4000fffe0ff */
[----:B0-----:R-:W-:Y:S02]  /*0130*/  ULEA UR4, UR6, UR4, 0x18 ;  /* 0x0000000406047291 */ /* 0x001fe4000f8ec0ff */
[----:B------:R-:W-:Y:S02]  /*0140*/  ULEA UR5, UR6, UR5, 0x18 ;  /* 0x0000000506057291 */ /* 0x000fe4000f8ec0ff */
[----:B------:R-:W-:-:S02]  /*0150*/  UIADD3 UR6, UPT, UPT, UR7, 0xf, URZ ;  /* 0x0000000f07067890 */ /* 0x000fc4000fffe0ff */
[C---:B------:R-:W-:Y:S01]  /*0160*/  LEA R2, R12.reuse, UR4, 0x6 ;  /* 0x000000040c027c11 */ /* 0x040fe2000f8e30ff */
[----:B------:R-:W-:Y:S01]  /*0170*/  UMOV UR4, URZ ;  /* 0x000000ff00047c82 */ /* 0x000fe20008000000 */
[C---:B------:R-:W-:Y:S02]  /*0180*/  LEA R16, R13.reuse, UR5, 0x2 ;  /* 0x000000050d107c11 */ /* 0x040fe4000f8e10ff */
[----:B------:R-:W-:Y:S02]  /*0190*/  LEA R20, R13, R2, 0x2 ;  /* 0x000000020d147211 */ /* 0x000fe400078e10ff */
[----:B------:R-:W-:Y:S01]  /*01a0*/  LEA R19, R12, R16, 0x6 ;  /* 0x000000100c137211 */ /* 0x000fe200078e30ff */
[----:B------:R-:W-:Y:S06]  /*01b0*/  BRA.U !UP0, `(.L_x_1) ;  /* 0x0000000508dc7547 */ /* 0x000fec000b800000 */
[----:B------:R-:W0:Y:S01]  /*01c0*/  LDC.64 R24, c[0x0][0x380] ;  /* 0x0000e000ff187b82 */ /* 0x000e220000000a00 */
[----:B------:R-:W1:Y:S01]  /*01d0*/  LDCU UR10, c[0x0][0x398] ;  /* 0x00007300ff0a77ac */ /* 0x000e620008000800 */
[----:B------:R-:W-:Y:S01]  /*01e0*/  IMAD R18, R3, UR7, R12 ;  /* 0x0000000703127c24 */ /* 0x000fe2000f8e020c */
[----:B------:R-:W-:Y:S01]  /*01f0*/  MOV R21, RZ ;  /* 0x000000ff00157202 */ /* 0x000fe20000000f00 */
[C---:B------:R-:W-:Y:S01]  /*0200*/  IMAD R17, R0.reuse, UR7, R13 ;  /* 0x0000000700117c24 */ /* 0x040fe2000f8e020d */
[----:B------:R-:W-:Y:S01]  /*0210*/  USHF.R.U32.HI UR4, URZ, 0x4, UR6 ;  /* 0x00000004ff047899 */ /* 0x000fe20008011606 */
[----:B------:R-:W-:Y:S01]  /*0220*/  MOV R15, R13 ;  /* 0x0000000d000f7202 */ /* 0x000fe20000000f00 */
[----:B------:R-:W2:Y:S01]  /*0230*/  LDCU UR5, c[0x0][0x3a0] ;  /* 0x00007400ff0577ac */ /* 0x000ea20008000800 */
[----:B------:R-:W3:Y:S01]  /*0240*/  LDC.64 R22, c[0x0][0x388] ;  /* 0x0000e200ff167b82 */ /* 0x000ee20000000a00 */
[----:B------:R-:W-:Y:S01]  /*0250*/  MOV R14, R12 ;  /* 0x0000000c000e7202 */ /* 0x000fe20000000f00 */
[----:B------:R-:W-:Y:S01]  /*0260*/  ULOP3.LUT UR4, UR4, 0x7fffffe, URZ, 0xc0, !UPT ;  /* 0x07fffffe04047892 */ /* 0x000fe2000f8ec0ff */
[----:B------:R-:W4:Y:S03]  /*0270*/  LDCU UR11, c[0x0][0x39c] ;  /* 0x00007380ff0b77ac */ /* 0x000f260008000800 */
[----:B------:R-:W-:Y:S01]  /*0280*/  UIADD3 UR4, UPT, UPT, -UR4, URZ, URZ ;  /* 0x000000ff04047290 */ /* 0x000fe2000fffe1ff */
[----:B-1----:R-:W-:-:S13]  /*0290*/  ISETP.GE.AND P1, PT, R0, UR10, PT ;  /* 0x0000000a00007c0c */ /* 0x002fda000bf26270 */
.L_x_2:
[----:B----4-:R-:W-:Y:S01]  /*02a0*/  ISETP.GE.AND P0, PT, R3, UR11, PT ;  /* 0x0000000b03007c0c */ /* 0x010fe2000bf06270 */
[----:B--2---:R-:W-:Y:S01]  /*02b0*/  UMOV UR7, UR5 ;  /* 0x0000000500077c82 */ /* 0x004fe20008000000 */
[----:B------:R-:W-:Y:S02]  /*02c0*/  CS2R R8, SRZ ;  /* 0x0000000000087805 */ /* 0x000fe4000001ff00 */
[----:B------:R-:W-:Y:S01]  /*02d0*/  ISETP.GE.OR P2, PT, R15, UR7, P1 ;  /* 0x000000070f007c0c */ /* 0x000fe20008f46670 */
[----:B0-----:R-:W-:Y:S01]  /*02e0*/  IMAD.WIDE R28, R17, 0x4, R24 ;  /* 0x00000004111c7825 */ /* 0x001fe200078e0218 */
[----:B------:R-:W-:-:S03]  /*02f0*/  ISETP.GE.OR P3, PT, R14, UR7, P0 ;  /* 0x000000070e007c0c */ /* 0x000fc60008766670 */
[----:B---3--:R-:W-:-:S08]  /*0300*/  IMAD.WIDE R26, R18, 0x4, R22 ;  /* 0x00000004121a7825 */ /* 0x008fd000078e0216 */
[----:B------:R-:W2:Y:S04]  /*0310*/  @!P2 LDG.E R9, desc[UR8][R28.64] ;  /* 0x000000081c09a981 */ /* 0x000ea8000c1e1900 */
[----:B------:R-:W3:Y:S04]  /*0320*/  @!P3 LDG.E R8, desc[UR8][R26.64] ;  /* 0x000000081a08b981 */ /* 0x000ee8000c1e1900 */
[----:B--2---:R-:W-:Y:S04]  /*0330*/  STS [R20], R9 ;  /* 0x0000000914007388 */ /* 0x004fe80000000800 */
[----:B---3--:R-:W-:Y:S01]  /*0340*/  STS [R19], R8 ;  /* 0x0000000813007388 */ /* 0x008fe20000000800 */
[----:B------:R-:W-:Y:S06]  /*0350*/  BAR.SYNC.DEFER_BLOCKING 0x0 ;  /* 0x0000000000007b1d */ /* 0x000fec0000010000 */
[----:B------:R-:W-:Y:S04]  /*0360*/  LDS R10, [R16] ;  /* 0x00000000100a7984 */ /* 0x000fe80000000800 */
[----:B------:R-:W0:Y:S04]  /*0370*/  LDS.128 R4, [R2] ;  /* 0x0000000002047984 */ /* 0x000e280000000c00 */
[----:B------:R-:W1:Y:S04]  /*0380*/  LDS R11, [R16+0x40] ;  /* 0x00004000100b7984 */ /* 0x000e680000000800 */
[----:B------:R-:W-:Y:S04]  /*0390*/  LDS R9, [R16+0x100] ;  /* 0x0001000010097984 */ /* 0x000fe80000000800 */
[----:B------:R-:W-:Y:S01]  /*03a0*/  LDS R8, [R16+0x200] ;  /* 0x0002000010087984 */ /* 0x000fe20000000800 */
[----:B0-----:R-:W-:-:S04]  /*03b0*/  FFMA R4, R4, R10, R21 ;  /* 0x0000000a04047223 */ /* 0x001fc80000000015 */
[----:B-1----:R-:W-:Y:S02]  /*03c0*/  FFMA R5, R11, R5, R4 ;  /* 0x000000050b057223 */ /* 0x002fe40000000004 */
[----:B------:R-:W0:Y:S04]  /*03d0*/  LDS R4, [R16+0x80] ;  /* 0x0000800010047984 */ /* 0x000e280000000800 */
[----:B------:R-:W1:Y:S01]  /*03e0*/  LDS R11, [R16+0xc0] ;  /* 0x0000c000100b7984 */ /* 0x000e620000000800 */
[----:B0-----:R-:W-:-:S04]  /*03f0*/  FFMA R4, R4, R6, R5 ;  /* 0x0000000604047223 */ /* 0x001fc80000000005 */
[----:B-1----:R-:W-:Y:S02]  /*0400*/  FFMA R11, R11, R7, R4 ;  /* 0x000000070b0b7223 */ /* 0x002fe40000000004 */
[----:B------:R-:W0:Y:S02]  /*0410*/  LDS.128 R4, [R2+0x10] ;  /* 0x0000100002047984 */ /* 0x000e240000000c00 */
[----:B0-----:R-:W-:Y:S02]  /*0420*/  FFMA R4, R4, R9, R11 ;  /* 0x0000000904047223 */ /* 0x001fe4000000000b */
[----:B------:R-:W0:Y:S02]  /*0430*/  LDS R9, [R16+0x140] ;  /* 0x0001400010097984 */ /* 0x000e240000000800 */
[----:B0-----:R-:W-:Y:S02]  /*0440*/  FFMA R5, R9, R5, R4 ;  /* 0x0000000509057223 */ /* 0x001fe40000000004 */
[----:B------:R-:W0:Y:S04]  /*0450*/  LDS R4, [R16+0x180] ;  /* 0x0001800010047984 */ /* 0x000e280000000800 */
[----:B------:R-:W1:Y:S01]  /*0460*/  LDS R9, [R16+0x1c0] ;  /* 0x0001c00010097984 */ /* 0x000e620000000800 */
[----:B0-----:R-:W-:-:S04]  /*0470*/  FFMA R4, R4, R6, R5 ;  /* 0x0000000604047223 */ /* 0x001fc80000000005 */
[----:B-1----:R-:W-:Y:S02]  /*0480*/  FFMA R9, R9, R7, R4 ;  /* 0x0000000709097223 */ /* 0x002fe40000000004 */
[----:B------:R-:W0:Y:S02]  /*0490*/  LDS.128 R4, [R2+0x20] ;  /* 0x0000200002047984 */ /* 0x000e240000000c00 */
[----:B0-----:R-:W-:Y:S02]  /*04a0*/  FFMA R4, R4, R8, R9 ;  /* 0x0000000804047223 */ /* 0x001fe40000000009 */
[----:B------:R-:W0:Y:S04]  /*04b0*/  LDS R9, [R16+0x240] ;  /* 0x0002400010097984 */ /* 0x000e280000000800 */
[----:B------:R-:W-:Y:S01]  /*04c0*/  LDS R8, [R16+0x300] ;  /* 0x0003000010087984 */ /* 0x000fe20000000800 */
[----:B0-----:R-:W-:-:S03]  /*04d0*/  FFMA R5, R9, R5, R4 ;  /* 0x0000000509057223 */ /* 0x001fc60000000004 */
[----:B------:R-:W0:Y:S04]  /*04e0*/  LDS R4, [R16+0x280] ;  /* 0x0002800010047984 */ /* 0x000e280000000800 */
[----:B------:R-:W1:Y:S01]  /*04f0*/  LDS R9, [R16+0x2c0] ;  /* 0x0002c00010097984 */ /* 0x000e620000000800 */
[----:B0-----:R-:W-:-:S04]  /*0500*/  FFMA R4, R4, R6, R5 ;  /* 0x0000000604047223 */ /* 0x001fc80000000005 */
[----:B-1----:R-:W-:Y:S02]  /*0510*/  FFMA R9, R9, R7, R4 ;  /* 0x0000000709097223 */ /* 0x002fe40000000004 */
[----:B------:R-:W0:Y:S02]  /*0520*/  LDS.128 R4, [R2+0x30] ;  /* 0x0000300002047984 */ /* 0x000e240000000c00 */
[----:B0-----:R-:W-:Y:S01]  /*0530*/  FFMA R4, R4, R8, R9 ;  /* 0x0000000804047223 */ /* 0x001fe20000000009 */
[----:B------:R-:W-:Y:S01]  /*0540*/  IADD3 R8, PT, PT, R15, 0x10, RZ ;  /* 0x000000100f087810 */ /* 0x000fe20007ffe0ff */
[----:B------:R-:W0:Y:S03]  /*0550*/  LDS R9, [R16+0x340] ;  /* 0x0003400010097984 */ /* 0x000e260000000800 */
[----:B------:R-:W-:Y:S02]  /*0560*/  ISETP.GE.OR P2, PT, R8, UR7, P1 ;  /* 0x0000000708007c0c */ /* 0x000fe40008f46670 */
[----:B------:R-:W1:Y:S01]  /*0570*/  LDS R8, [R16+0x380] ;  /* 0x0003800010087984 */ /* 0x000e620000000800 */
[----:B------:R-:W-:-:S04]  /*0580*/  IADD3 R10, PT, PT, R14, 0x10, RZ ;  /* 0x000000100e0a7810 */ /* 0x000fc80007ffe0ff */
[----:B------:R-:W-:Y:S02]  /*0590*/  ISETP.GE.OR P0, PT, R10, UR7, P0 ;  /* 0x000000070a007c0c */ /* 0x000fe40008706670 */
[----:B------:R-:W-:Y:S01]  /*05a0*/  MOV R10, RZ ;  /* 0x000000ff000a7202 */ /* 0x000fe20000000f00 */
[----:B0-----:R-:W-:Y:S01]  /*05b0*/  FFMA R9, R9, R5, R4 ;  /* 0x0000000509097223 */ /* 0x001fe20000000004 */
[----:B------:R-:W-:Y:S01]  /*05c0*/  HFMA2 R5, -RZ, RZ, 0, 0 ;  /* 0x00000000ff057431 */ /* 0x000fe200000001ff */
[----:B------:R-:W0:Y:S01]  /*05d0*/  LDS R4, [R16+0x3c0] ;  /* 0x0003c00010047984 */ /* 0x000e220000000800 */
[----:B------:R-:W-:Y:S06]  /*05e0*/  BAR.SYNC.DEFER_BLOCKING 0x0 ;  /* 0x0000000000007b1d */ /* 0x000fec0000010000 */
[----:B------:R-:W2:Y:S04]  /*05f0*/  @!P2 LDG.E R5, desc[UR8][R28.64+0x40] ;  /* 0x000040081c05a981 */ /* 0x000ea8000c1e1900 */
[----:B------:R-:W3:Y:S01]  /*0600*/  @!P0 LDG.E R10, desc[UR8][R26.64+0x40] ;  /* 0x000040081a0a8981 */ /* 0x000ee2000c1e1900 */
[----:B-1----:R-:W-:Y:S01]  /*0610*/  FFMA R6, R8, R6, R9 ;  /* 0x0000000608067223 */ /* 0x002fe20000000009 */
[----:B------:R-:W-:Y:S01]  /*0620*/  UIADD3 UR4, UPT, UPT, UR4, 0x2, URZ ;  /* 0x0000000204047890 */ /* 0x000fe2000fffe0ff */
[----:B------:R-:W-:-:S02]  /*0630*/  IADD3 R18, PT, PT, R18, 0x20, RZ ;  /* 0x0000002012127810 */ /* 0x000fc40007ffe0ff */
[----:B------:R-:W-:Y:S01]  /*0640*/  IADD3 R17, PT, PT, R17, 0x20, RZ ;  /* 0x0000002011117810 */ /* 0x000fe20007ffe0ff */
[----:B------:R-:W-:Y:S01]  /*0650*/  UISETP.NE.AND UP0, UPT, UR4, URZ, UPT ;  /* 0x000000ff0400728c */ /* 0x000fe2000bf05270 */
[----:B------:R-:W-:Y:S01]  /*0660*/  IADD3 R14, PT, PT, R14, 0x20, RZ ;  /* 0x000000200e0e7810 */ /* 0x000fe20007ffe0ff */
[----:B0-----:R-:W-:Y:S01]  /*0670*/  FFMA R7, R4, R7, R6 ;  /* 0x0000000704077223 */ /* 0x001fe20000000006 */
[----:B------:R-:W-:Y:S01]  /*0680*/  IADD3 R15, PT, PT, R15, 0x20, RZ ;  /* 0x000000200f0f7810 */ /* 0x000fe20007ffe0ff */
[----:B--2---:R-:W-:Y:S04]  /*0690*/  STS [R20], R5 ;  /* 0x0000000514007388 */ /* 0x004fe80000000800 */
[----:B---3--:R-:W-:Y:S01]  /*06a0*/  STS [R19], R10 ;  /* 0x0000000a13007388 */ /* 0x008fe20000000800 */
[----:B------:R-:W-:Y:S06]  /*06b0*/  BAR.SYNC.DEFER_BLOCKING 0x0 ;  /* 0x0000000000007b1d */ /* 0x000fec0000010000 */
[----:B------:R-:W-:Y:S04]  /*06c0*/  LDS R5, [R16] ;  /* 0x0000000010057984 */ /* 0x000fe80000000800 */
[----:B------:R-:W0:Y:S04]  /*06d0*/  LDS.128 R8, [R2] ;  /* 0x0000000002087984 */ /* 0x000e280000000c00 */
[----:B------:R-:W1:Y:S04]  /*06e0*/  LDS R29, [R16+0x40] ;  /* 0x00004000101d7984 */ /* 0x000e680000000800 */
[----:B------:R-:W2:Y:S04]  /*06f0*/  LDS R21, [R16+0x80] ;  /* 0x0000800010157984 */ /* 0x000ea80000000800 */
[----:B------:R-:W3:Y:S04]  /*0700*/  LDS R28, [R16+0xc0] ;  /* 0x0000c000101c7984 */ /* 0x000ee80000000800 */
[----:B------:R-:W-:Y:S01]  /*0710*/  LDS R26, [R16+0x1c0] ;  /* 0x0001c000101a7984 */ /* 0x000fe20000000800 */
[----:B0-----:R-:W-:-:S03]  /*0720*/  FFMA R8, R8, R5, R7 ;  /* 0x0000000508087223 */ /* 0x001fc60000000007 */
[----:B------:R-:W-:Y:S01]  /*0730*/  LDS.128 R4, [R2+0x10] ;  /* 0x0000100002047984 */ /* 0x000fe20000000c00 */
[----:B-1----:R-:W-:-:S03]  /*0740*/  FFMA R8, R29, R9, R8 ;  /* 0x000000091d087223 */ /* 0x002fc60000000008 */
[----:B------:R-:W0:Y:S01]  /*0750*/  LDS R9, [R16+0x100] ;  /* 0x0001000010097984 */ /* 0x000e220000000800 */
[----:B--2---:R-:W-:-:S03]  /*0760*/  FFMA R27, R21, R10, R8 ;  /* 0x0000000a151b7223 */ /* 0x004fc60000000008 */
[----:B------:R-:W1:Y:S01]  /*0770*/  LDS R29, [R16+0x140] ;  /* 0x00014000101d7984 */ /* 0x000e620000000800 */
[----:B---3--:R-:W-:-:S03]  /*0780*/  FFMA R11, R28, R11, R27 ;  /* 0x0000000b1c0b7223 */ /* 0x008fc6000000001b */
[----:B------:R-:W2:Y:S04]  /*0790*/  LDS R21, [R16+0x180] ;  /* 0x0001800010157984 */ /* 0x000ea80000000800 */
[----:B------:R-:W-:Y:S01]  /*07a0*/  LDS R27, [R16+0x240] ;  /* 0x00024000101b7984 */ /* 0x000fe20000000800 */
[----:B0-----:R-:W-:-:S03]  /*07b0*/  FFMA R4, R4, R9, R11 ;  /* 0x0000000904047223 */ /* 0x001fc6000000000b */
[----:B------:R-:W-:Y:S01]  /*07c0*/  LDS.128 R8, [R2+0x20] ;  /* 0x0000200002087984 */ /* 0x000fe20000000c00 */
[----:B-1----:R-:W-:-:S03]  /*07d0*/  FFMA R4, R29, R5, R4 ;  /* 0x000000051d047223 */ /* 0x002fc60000000004 */
[----:B------:R-:W0:Y:S01]  /*07e0*/  LDS R5, [R16+0x200] ;  /* 0x0002000010057984 */ /* 0x000e220000000800 */
[----:B--2---:R-:W-:-:S04]  /*07f0*/  FFMA R21, R21, R6, R4 ;  /* 0x0000000615157223 */ /* 0x004fc80000000004 */
[----:B------:R-:W-:Y:S02]  /*0800*/  FFMA R7, R26, R7, R21 ;  /* 0x000000071a077223 */ /* 0x000fe40000000015 */
[----:B------:R-:W1:Y:S04]  /*0810*/  LDS R21, [R16+0x280] ;  /* 0x0002800010157984 */ /* 0x000e680000000800 */
[----:B------:R-:W2:Y:S01]  /*0820*/  LDS R26, [R16+0x2c0] ;  /* 0x0002c000101a7984 */ /* 0x000ea20000000800 */
[----:B0-----:R-:W-:-:S03]  /*0830*/  FFMA R8, R8, R5, R7 ;  /* 0x0000000508087223 */ /* 0x001fc60000000007 */
[----:B------:R-:W-:Y:S01]  /*0840*/  LDS.128 R4, [R2+0x30] ;  /* 0x0000300002047984 */ /* 0x000fe20000000c00 */
[----:B------:R-:W-:-:S03]  /*0850*/  FFMA R8, R27, R9, R8 ;  /* 0x000000091b087223 */ /* 0x000fc60000000008 */
[----:B------:R-:W0:Y:S01]  /*0860*/  LDS R9, [R16+0x300] ;  /* 0x0003000010097984 */ /* 0x000e220000000800 */
[----:B-1----:R-:W-:-:S03]  /*0870*/  FFMA R21, R21, R10, R8 ;  /* 0x0000000a15157223 */ /* 0x002fc60000000008 */
[----:B------:R-:W1:Y:S01]  /*0880*/  LDS R27, [R16+0x340] ;  /* 0x00034000101b7984 */ /* 0x000e620000000800 */
[----:B--2---:R-:W-:-:S03]  /*0890*/  FFMA R11, R26, R11, R21 ;  /* 0x0000000b1a0b7223 */ /* 0x004fc60000000015 */
[----:B------:R-:W2:Y:S04]  /*08a0*/  LDS R8, [R16+0x380] ;  /* 0x0003800010087984 */ /* 0x000ea80000000800 */
[----:B------:R-:W3:Y:S01]  /*08b0*/  LDS R21, [R16+0x3c0] ;  /* 0x0003c00010157984 */ /* 0x000ee20000000800 */
[----:B0-----:R-:W-:-:S04]  /*08c0*/  FFMA R4, R4, R9, R11 ;  /* 0x0000000904047223 */ /* 0x001fc8000000000b */
[----:B-1----:R-:W-:-:S04]  /*08d0*/  FFMA R5, R27, R5, R4 ;  /* 0x000000051b057223 */ /* 0x002fc80000000004 */
[----:B--2---:R-:W-:-:S04]  /*08e0*/  FFMA R6, R8, R6, R5 ;  /* 0x0000000608067223 */ /* 0x004fc80000000005 */
[----:B---3--:R-:W-:Y:S01]  /*08f0*/  FFMA R21, R21, R7, R6 ;  /* 0x0000000715157223 */ /* 0x008fe20000000006 */
[----:B------:R-:W-:Y:S06]  /*0900*/  BAR.SYNC.DEFER_BLOCKING 0x0 ;  /* 0x0000000000007b1d */ /* 0x000fec0000010000 */
[----:B------:R-:W-:Y:S05]  /*0910*/  BRA.U UP0, `(.L_x_2) ;  /* 0xfffffff900607547 */ /* 0x000fea000b83ffff */
[----:B------:R-:W-:-:S12]  /*0920*/  ULOP3.LUT UR4, UR6, 0x7fffffe0, URZ, 0xc0, !UPT ;  /* 0x7fffffe006047892 */ /* 0x000fd8000f8ec0ff */
.L_x_1:
[----:B------:R-:W-:-:S09]  /*0930*/  ULOP3.LUT UP0, URZ, UR6, 0x10, URZ, 0xc0, !UPT ;  /* 0x0000001006ff7892 */ /* 0x000fd2000f80c0ff */
[----:B------:R-:W-:Y:S05]  /*0940*/  BRA.U !UP0, `(.L_x_0) ;  /* 0x0000000108e47547 */ /* 0x000fea000b800000 */
[----:B------:R-:W0:Y:S01]  /*0950*/  LDCU UR5, c[0x0][0x398] ;  /* 0x00007300ff0577ac */ /* 0x000e220008000800 */
[----:B------:R-:W-:Y:S02]  /*0960*/  IADD3 R7, PT, PT, R13, UR4, RZ ;  /* 0x000000040d077c10 */ /* 0x000fe4000fffe0ff */
[----:B------:R-:W-:Y:S02]  /*0970*/  CS2R R14, SRZ ;  /* 0x00000000000e7805 */ /* 0x000fe4000001ff00 */
[----:B------:R-:W-:Y:S01]  /*0980*/  IADD3 R12, PT, PT, R12, UR4, RZ ;  /* 0x000000040c0c7c10 */ /* 0x000fe2000fffe0ff */
[----:B------:R-:W1:Y:S01]  /*0990*/  LDCU UR6, c[0x0][0x39c] ;  /* 0x00007380ff0677ac */ /* 0x000e620008000800 */
[----:B------:R-:W-:Y:S02]  /*09a0*/  ISETP.GE.AND P0, PT, R7, UR7, PT ;  /* 0x0000000707007c0c */ /* 0x000fe4000bf06270 */
[----:B------:R-:W-:Y:S02]  /*09b0*/  ISETP.GE.AND P1, PT, R12, UR7, PT ;  /* 0x000000070c007c0c */ /* 0x000fe4000bf26270 */
[----:B0-----:R-:W-:-:S02]  /*09c0*/  ISETP.GE.OR P0, PT, R0, UR5, P0 ;  /* 0x0000000500007c0c */ /* 0x001fc40008706670 */
[----:B-1----:R-:W-:-:S11]  /*09d0*/  ISETP.GE.OR P1, PT, R3, UR6, P1 ;  /* 0x0000000603007c0c */ /* 0x002fd60008f26670 */
[----:B------:R-:W0:Y:S01]  /*09e0*/  @!P0 LDC.64 R8, c[0x0][0x380] ;  /* 0x0000e000ff088b82 */ /* 0x000e220000000a00 */
[----:B------:R-:W-:Y:S02]  /*09f0*/  @!P0 IMAD R7, R0, UR7, R7 ;  /* 0x0000000700078c24 */ /* 0x000fe4000f8e0207 */
[----:B------:R-:W-:-:S05]  /*0a00*/  @!P1 IMAD R13, R3, UR7, R12 ;  /* 0x00000007030d9c24 */ /* 0x000fca000f8e020c */
[----:B------:R-:W1:Y:S01]  /*0a10*/  @!P1 LDC.64 R4, c[0x0][0x388] ;  /* 0x0000e200ff049b82 */ /* 0x000e620000000a00 */
[----:B0-----:R-:W-:-:S05]  /*0a20*/  @!P0 IMAD.WIDE R8, R7, 0x4, R8 ;  /* 0x0000000407088825 */ /* 0x001fca00078e0208 */
[----:B------:R-:W2:Y:S01]  /*0a30*/  @!P0 LDG.E R15, desc[UR8][R8.64] ;  /* 0x00000008080f8981 */ /* 0x000ea2000c1e1900 */
[----:B-1----:R-:W-:-:S05]  /*0a40*/  @!P1 IMAD.WIDE R12, R13, 0x4, R4 ;  /* 0x000000040d0c9825 */ /* 0x002fca00078e0204 */
[----:B------:R-:W3:Y:S04]  /*0a50*/  @!P1 LDG.E R14, desc[UR8][R12.64] ;  /* 0x000000080c0e9981 */ /* 0x000ee8000c1e1900 */
        /* <DEDUP_REMOVED lines=8> */
[----:B------:R-:W-:Y:S04]  /*0ae0*/  LDS R17, [R16+0x100] ;  /* 0x0001000010117984 */ /* 0x000fe80000000800 */
[----:B------:R-:W4:Y:S04]  /*0af0*/  LDS.128 R8, [R2+0x10] ;  /* 0x0000100002087984 */ /* 0x000f280000000c00 */
[----:B------:R-:W5:Y:S04]  /*0b00*/  LDS R18, [R16+0x140] ;  /* 0x0001400010127984 */ /* 0x000f680000000800 */
[----:B------:R-:W5:Y:S04]  /*0b10*/  LDS R23, [R16+0x180] ;  /* 0x0001800010177984 */ /* 0x000f680000000800 */
[----:B------:R-:W5:Y:S04]  /*0b20*/  LDS R20, [R16+0x1c0] ;  /* 0x0001c00010147984 */ /* 0x000f680000000800 */
[----:B------:R-:W-:Y:S04]  /*0b30*/  LDS R19, [R16+0x200] ;  /* 0x0002000010137984 */ /* 0x000fe80000000800 */
[----:B------:R-:W5:Y:S01]  /*0b40*/  LDS.128 R12, [R2+0x20] ;  /* 0x00002000020c7984 */ /* 0x000f620000000c00 */
[----:B0-----:R-:W-:-:S03]  /*0b50*/  FFMA R4, R4, R22, R21 ;  /* 0x0000001604047223 */ /* 0x001fc60000000015 */
[----:B------:R-:W0:Y:S01]  /*0b60*/  LDS R22, [R16+0x240] ;  /* 0x0002400010167984 */ /* 0x000e220000000800 */
[----:B-1----:R-:W-:-:S03]  /*0b70*/  FFMA R4, R27, R5, R4 ;  /* 0x000000051b047223 */ /* 0x002fc60000000004 */
[----:B------:R-:W1:Y:S01]  /*0b80*/  LDS R21, [R16+0x280] ;  /* 0x0002800010157984 */ /* 0x000e620000000800 */
[----:B--2---:R-:W-:-:S03]  /*0b90*/  FFMA R25, R25, R6, R4 ;  /* 0x0000000619197223 */ /* 0x004fc60000000004 */
[----:B------:R-:W2:Y:S01]  /*0ba0*/  LDS R24, [R16+0x2c0] ;  /* 0x0002c00010187984 */ /* 0x000ea20000000800 */
[----:B---3--:R-:W-:-:S03]  /*0bb0*/  FFMA R27, R26, R7, R25 ;  /* 0x000000071a1b7223 */ /* 0x008fc60000000019 */
[----:B------:R-:W-:Y:S04]  /*0bc0*/  LDS R25, [R16+0x300] ;  /* 0x0003000010197984 */ /* 0x000fe80000000800 */
[----:B------:R-:W3:Y:S01]  /*0bd0*/  LDS.128 R4, [R2+0x30] ;  /* 0x0000300002047984 */ /* 0x000ee20000000c00 */
[----:B----4-:R-:W-:-:S03]  /*0be0*/  FFMA R27, R8, R17, R27 ;  /* 0x00000011081b7223 */ /* 0x010fc6000000001b */
[----:B------:R-:W4:Y:S04]  /*0bf0*/  LDS R26, [R16+0x340] ;  /* 0x00034000101a7984 */ /* 0x000f280000000800 */
[----:B------:R-:W4:Y:S01]  /*0c00*/  LDS R17, [R16+0x380] ;  /* 0x0003800010117984 */ /* 0x000f220000000800 */
[----:B-----5:R-:W-:-:S03]  /*0c10*/  FFMA R18, R18, R9, R27 ;  /* 0x0000000912127223 */ /* 0x020fc6000000001b */
[----:B------:R-:W5:Y:S01]  /*0c20*/  LDS R8, [R16+0x3c0] ;  /* 0x0003c00010087984 */ /* 0x000f620000000800 */
[----:B------:R-:W-:-:S04]  /*0c30*/  FFMA R23, R23, R10, R18 ;  /* 0x0000000a17177223 */ /* 0x000fc80000000012 */
[----:B------:R-:W-:-:S04]  /*0c40*/  FFMA R11, R20, R11, R23 ;  /* 0x0000000b140b7223 */ /* 0x000fc80000000017 */
[----:B------:R-:W-:-:S04]  /*0c50*/  FFMA R11, R12, R19, R11 ;  /* 0x000000130c0b7223 */ /* 0x000fc8000000000b */
[----:B0-----:R-:W-:-:S04]  /*0c60*/  FFMA R22, R22, R13, R11 ;  /* 0x0000000d16167223 */ /* 0x001fc8000000000b */
[----:B-1----:R-:W-:-:S04]  /*0c70*/  FFMA R21, R21, R14, R22 ;  /* 0x0000000e15157223 */ /* 0x002fc80000000016 */
[----:B--2---:R-:W-:-:S04]  /*0c80*/  FFMA R15, R24, R15, R21 ;  /* 0x0000000f180f7223 */ /* 0x004fc80000000015 */
[----:B---3--:R-:W-:-:S04]  /*0c90*/  FFMA R15, R4, R25, R15 ;  /* 0x00000019040f7223 */ /* 0x008fc8000000000f */
[----:B----4-:R-:W-:-:S04]  /*0ca0*/  FFMA R26, R26, R5, R15 ;  /* 0x000000051a1a7223 */ /* 0x010fc8000000000f */
[----:B------:R-:W-:-:S04]  /*0cb0*/  FFMA R17, R17, R6, R26 ;  /* 0x0000000611117223 */ /* 0x000fc8000000001a */
[----:B-----5:R-:W-:Y:S01]  /*0cc0*/  FFMA R21, R8, R7, R17 ;  /* 0x0000000708157223 */ /* 0x020fe20000000011 */
[----:B------:R-:W-:Y:S06]  /*0cd0*/  BAR.SYNC.DEFER_BLOCKING 0x0 ;  /* 0x0000000000007b1d */ /* 0x000fec0000010000 */
.L_x_0:
[----:B------:R-:W0:Y:S02]  /*0ce0*/  LDCU.64 UR4, c[0x0][0x398] ;  /* 0x00007300ff0477ac */ /* 0x000e240008000a00 */
[----:B0-----:R-:W-:-:S04]  /*0cf0*/  ISETP.GE.AND P0, PT, R3, UR5, PT ;  /* 0x0000000503007c0c */ /* 0x001fc8000bf06270 */
[----:B------:R-:W-:-:S13]  /*0d00*/  ISETP.GE.OR P0, PT, R0, UR4, P0 ;  /* 0x0000000400007c0c */ /* 0x000fda0008706670 */
[----:B------:R-:W-:Y:S05]  /*0d10*/  @P0 EXIT ;  /* 0x000000000000094d */ /* 0x000fea0003800000 */
[----:B------:R-:W0:Y:S01]  /*0d20*/  LDC.64 R4, c[0x0][0x390] ;  /* 0x0000e400ff047b82 */ /* 0x000e220000000a00 */
[----:B------:R-:W-:-:S04]  /*0d30*/  IMAD R3, R0, UR5, R3 ;  /* 0x0000000500037c24 */ /* 0x000fc8000f8e0203 */
[----:B0-----:R-:W-:-:S05]  /*0d40*/  IMAD.WIDE R2, R3, 0x4, R4 ;  /* 0x0000000403027825 */ /* 0x001fca00078e0204 */
[----:B------:R-:W-:Y:S01]  /*0d50*/  STG.E desc[UR8][R2.64], R21 ;  /* 0x0000001502007986 */ /* 0x000fe2000c101908 */
[----:B------:R-:W-:Y:S05]  /*0d60*/  EXIT ;  /* 0x000000000000794d */ /* 0x000fea0003800000 */
.L_x_3:
[----:B------:R-:W-:-:S00]  /*0d70*/  BRA `(.L_x_3) ;  /* 0xfffffffc00fc7947 */ /* 0x000fc0000383ffff */
[----:B------:R-:W-:-:S00]  /*0d80*/  NOP ;  /* 0x0000000000007918 */ /* 0x000fc00000000000 */
[----:B------:R-:W-:-:S00]  /*0d90*/  NOP ;  /* 0x0000000000007918 */ /* 0x000fc00000000000 */
[----:B------:R-:W-:-:S00]  /*0da0*/  NOP ;  /* 0x0000000000007918 */ /* 0x000fc00000000000 */
[----:B------:R-:W-:-:S00]  /*0db0*/  NOP ;  /* 0x0000000000007918 */ /* 0x000fc00000000000 */
[----:B------:R-:W-:-:S00]  /*0dc0*/  NOP ;  /* 0x0000000000007918 */ /* 0x000fc00000000000 */
[----:B------:R-:W-:-:S00]  /*0dd0*/  NOP ;  /* 0x0000000000007918 */ /* 0x000fc00000000000 */
[----:B------:R-:W-:-:S00]  /*0de0*/  NOP ;  /* 0x0000000000007918 */ /* 0x000fc00000000000 */
[----:B------:R-:W-:-:S00]  /*0df0*/  NOP ;  /* 0x0000000000007918 */ /* 0x000fc00000000000 */
.L_x_59:


//--------------------- .text._Z28find_topk_kernel_warp_reducePKfP15GpuSearchResultiiiPx --------------------------
	.section	.text._Z28find_topk_kernel_warp_reducePKfP15GpuSearchResultiiiPx,"ax",@progbits
	.align	128
        .global         _Z28find_topk_kernel_warp_reducePKfP15GpuSearchResultiiiPx
        .type           _Z28find_topk_kernel_warp_reducePKfP15GpuSearchResultiiiPx,@function
        .size           _Z28find_topk_kernel_warp_reducePKfP15GpuSearchResultiiiPx,(.L_x_60 - _Z28find_topk_kernel_warp_reducePKfP15GpuSearchResultiiiPx)
        .other          _Z28find_topk_kernel_warp_reducePKfP15GpuSearchResultiiiPx,@"STO_CUDA_ENTRY STV_DEFAULT"
_Z28find_topk_kernel_warp_reducePKfP15GpuSearchResultiiiPx:
.text._Z28find_topk_kernel_warp_reducePKfP15GpuSearchResultiiiPx:
[----:B------:R-:W0:Y:S01]  /*0000*/  LDC R1, c[0x0][0x37c] ;  /* 0x0000df00ff017b82 */ /* 0x000e220000000800 */
[----:B------:R-:W1:Y:S01]  /*0010*/  S2R R0, SR_CTAID.X ;  /* 0x0000000000007919 */ /* 0x000e620000002500 */
[----:B------:R-:W1:Y:S01]  /*0020*/  LDCU UR5, c[0x0][0x394] ;  /* 0x00007280ff0577ac */ /* 0x000e620008000800 */
[----:B0-----:R-:W-:Y:S01]  /*0030*/  VIADD R1, R1, 0xffffffb0 ;  /* 0xffffffb001017836 */ /* 0x001fe20000000000 */
[----:B-1----:R-:W-:-:S13]  /*0040*/  ISETP.GE.AND P0, PT, R0, UR5, PT ;  /* 0x0000000500007c0c */ /* 0x002fda000bf06270 */
[----:B------:R-:W-:Y:S05]  /*0050*/  @P0 EXIT ;  /* 0x000000000000094d */ /* 0x000fea0003800000 */
[----:B------:R-:W0:Y:S01]  /*0060*/  S2R R2, SR_TID.X ;  /* 0x0000000000027919 */ /* 0x000e220000002100 */
[----:B------:R-:W1:Y:S01]  /*0070*/  LDCU.64 UR8, c[0x0][0x358] ;  /* 0x00006b00ff0877ac */ /* 0x000e620008000a00 */
[----:B0-----:R-:W-:-:S13]  /*0080*/  ISETP.NE.AND P0, PT, R2, RZ, PT ;  /* 0x000000ff0200720c */ /* 0x001fda0003f05270 */
[----:B------:R-:W-:Y:S01]  /*0090*/  @!P0 CS2R R26, SR_CLOCKLO ;  /* 0x00000000001a8805 */ /* 0x000fe20000015000 */
[----:B------:R-:W0:Y:S02]  /*00a0*/  LDC R6, c[0x0][0x398] ;  /* 0x0000e600ff067b82 */ /* 0x000e240000000800 */
[C---:B0-----:R-:W-:Y:S01]  /*00b0*/  ISETP.GE.AND P0, PT, R6.reuse, 0x1, PT ;  /* 0x000000010600780c */ /* 0x041fe20003f06270 */
[----:B------:R-:W-:-:S12]  /*00c0*/  VIADD R22, R6, 0xffffffff ;  /* 0xffffffff06167836 */ /* 0x000fd80000000000 */
[----:B-1----:R-:W-:Y:S05]  /*00d0*/  @!P0 BRA `(.L_x_4) ;  /* 0x0000000400508947 */ /* 0x002fea0003800000 */
[----:B------:R-:W-:Y:S01]  /*00e0*/  ISETP.GE.U32.AND P0, PT, R22, 0xf, PT ;  /* 0x0000000f1600780c */ /* 0x000fe20003f06070 */
[----:B------:R-:W-:Y:S01]  /*00f0*/  IMAD.MOV.U32 R4, RZ, RZ, RZ ;  /* 0x000000ffff047224 */ /* 0x000fe200078e00ff */
[----:B------:R-:W-:-:S04]  /*0100*/  LOP3.LUT R7, R6, 0xf, RZ, 0xc0, !PT ;  /* 0x0000000f06077812 */ /* 0x000fc800078ec0ff */
[----:B------:R-:W-:-:S07]  /*0110*/  ISETP.NE.AND P1, PT, R7, RZ, PT ;  /* 0x000000ff0700720c */ /* 0x000fce0003f25270 */
[----:B------:R-:W-:Y:S06]  /*0120*/  @!P0 BRA `(.L_x_5) ;  /* 0x0000000000688947 */ /* 0x000fec0003800000 */
[----:B------:R-:W-:Y:S01]  /*0130*/  LOP3.LUT R4, R6, 0x7ffffff0, RZ, 0xc0, !PT ;  /* 0x7ffffff006047812 */ /* 0x000fe200078ec0ff */
[----:B------:R-:W-:Y:S02]  /*0140*/  IMAD.MOV.U32 R3, RZ, RZ, RZ ;  /* 0x000000ffff037224 */ /* 0x000fe400078e00ff */
[----:B------:R-:W-:Y:S02]  /*0150*/  IMAD.MOV.U32 R8, RZ, RZ, -0x800001 ;  /* 0xff7fffffff087424 */ /* 0x000fe400078e00ff */
[----:B------:R-:W-:Y:S02]  /*0160*/  IMAD.MOV.U32 R9, RZ, RZ, -0x800001 ;  /* 0xff7fffffff097424 */ /* 0x000fe400078e00ff */
[----:B------:R-:W-:Y:S02]  /*0170*/  IMAD.MOV.U32 R10, RZ, RZ, -0x1 ;  /* 0xffffffffff0a7424 */ /* 0x000fe400078e00ff */
[----:B------:R-:W-:-:S07]  /*0180*/  IMAD.MOV.U32 R11, RZ, RZ, -0x1 ;  /* 0xffffffffff0b7424 */ /* 0x000fce00078e00ff */
.L_x_6:
[C---:B0-----:R-:W-:Y:S02]  /*0190*/  IMAD R5, R3.reuse, 0x4, R1 ;  /* 0x0000000403057824 */ /* 0x041fe400078e0201 */
[----:B------:R-:W-:-:S03]  /*01a0*/  VIADD R3, R3, 0x10 ;  /* 0x0000001003037836 */ /* 0x000fc60000000000 */
[----:B------:R0:W-:Y:S02]  /*01b0*/  STL.64 [R5+0x28], R10 ;  /* 0x0000280a05007387 */ /* 0x0001e40000100a00 */
[----:B------:R-:W-:Y:S02]  /*01c0*/  ISETP.NE.AND P0, PT, R3, R4, PT ;  /* 0x000000040300720c */ /* 0x000fe40003f05270 */
[----:B------:R0:W-:Y:S04]  /*01d0*/  STL.64 [R5+0x30], R10 ;  /* 0x0000300a05007387 */ /* 0x0001e80000100a00 */
[----:B------:R0:W-:Y:S04]  /*01e0*/  STL.64 [R5+0x38], R10 ;  /* 0x0000380a05007387 */ /* 0x0001e80000100a00 */
[----:B------:R0:W-:Y:S04]  /*01f0*/  STL.64 [R5], R8 ;  /* 0x0000000805007387 */ /* 0x0001e80000100a00 */
[----:B------:R0:W-:Y:S04]  /*0200*/  STL.64 [R5+0x8], R8 ;  /* 0x0000080805007387 */ /* 0x0001e80000100a00 */
        /* <DEDUP_REMOVED lines=10> */
[----:B------:R0:W-:Y:S01]  /*02b0*/  STL.64 [R5+0x38], R8 ;  /* 0x0000380805007387 */ /* 0x0001e20000100a00 */
[----:B------:R-:W-:Y:S05]  /*02c0*/  @P0 BRA `(.L_x_6) ;  /* 0xfffffffc00b00947 */ /* 0x000fea000383ffff */
.L_x_5:
[----:B------:R-:W-:Y:S05]  /*02d0*/  @!P1 BRA `(.L_x_4) ;  /* 0x0000000000d09947 */ /* 0x000fea0003800000 */
[----:B------:R-:W-:Y:S02]  /*02e0*/  ISETP.GE.U32.AND P0, PT, R7, 0x8, PT ;  /* 0x000000080700780c */ /* 0x000fe40003f06070 */
[----:B0-----:R-:W-:-:S04]  /*02f0*/  LOP3.LUT R5, R6, 0x7, RZ, 0xc0, !PT ;  /* 0x0000000706057812 */ /* 0x001fc800078ec0ff */
[----:B------:R-:W-:-:S07]  /*0300*/  ISETP.NE.AND P1, PT, R5, RZ, PT ;  /* 0x000000ff0500720c */ /* 0x000fce0003f25270 */
[----:B------:R-:W-:Y:S06]  /*0310*/  @!P0 BRA `(.L_x_7) ;  /* 0x0000000000508947 */ /* 0x000fec0003800000 */
[C---:B------:R-:W-:Y:S02]  /*0320*/  IMAD R3, R4.reuse, 0x4, R1 ;  /* 0x0000000404037824 */ /* 0x040fe400078e0201 */
[----:B------:R-:W-:Y:S02]  /*0330*/  IMAD.MOV.U32 R8, RZ, RZ, -0x800001 ;  /* 0xff7fffffff087424 */ /* 0x000fe400078e00ff */
[----:B------:R-:W-:Y:S02]  /*0340*/  IMAD.MOV.U32 R10, RZ, RZ, -0x1 ;  /* 0xffffffffff0a7424 */ /* 0x000fe400078e00ff */
[----:B------:R-:W-:Y:S01]  /*0350*/  VIADD R4, R4, 0x8 ;  /* 0x0000000804047836 */ /* 0x000fe20000000000 */
[----:B------:R0:W-:Y:S04]  /*0360*/  STL [R3], R8 ;  /* 0x0000000803007387 */ /* 0x0001e80000100800 */
[----:B------:R0:W-:Y:S04]  /*0370*/  STL [R3+0x4], R8 ;  /* 0x0000040803007387 */ /* 0x0001e80000100800 */
        /* <DEDUP_REMOVED lines=13> */
[----:B------:R0:W-:Y:S02]  /*0450*/  STL [R3+0x44], R10 ;  /* 0x0000440a03007387 */ /* 0x0001e40000100800 */
.L_x_7:
[----:B------:R-:W-:Y:S05]  /*0460*/  @!P1 BRA `(.L_x_4) ;  /* 0x00000000006c9947 */ /* 0x000fea0003800000 */
[----:B------:R-:W-:Y:S02]  /*0470*/  ISETP.GE.U32.AND P0, PT, R5, 0x4, PT ;  /* 0x000000040500780c */ /* 0x000fe40003f06070 */
[----:B------:R-:W-:-:S04]  /*0480*/  LOP3.LUT R7, R6, 0x3, RZ, 0xc0, !PT ;  /* 0x0000000306077812 */ /* 0x000fc800078ec0ff */
[----:B------:R-:W-:-:S07]  /*0490*/  ISETP.NE.AND P1, PT, R7, RZ, PT ;  /* 0x000000ff0700720c */ /* 0x000fce0003f25270 */
[----:B------:R-:W-:Y:S06]  /*04a0*/  @!P0 BRA `(.L_x_8) ;  /* 0x0000000000308947 */ /* 0x000fec0003800000 */
[C---:B0-----:R-:W-:Y:S01]  /*04b0*/  IMAD R3, R4.reuse, 0x4, R1 ;  /* 0x0000000404037824 */ /* 0x041fe200078e0201 */
[----:B------:R-:W-:Y:S01]  /*04c0*/  MOV R10, 0xffffffff ;  /* 0xffffffff000a7802 */ /* 0x000fe20000000f00 */
[----:B------:R-:W-:Y:S02]  /*04d0*/  IMAD.MOV.U32 R8, RZ, RZ, -0x800001 ;  /* 0xff7fffffff087424 */ /* 0x000fe400078e00ff */
[----:B------:R-:W-:Y:S02]  /*04e0*/  VIADD R4, R4, 0x4 ;  /* 0x0000000404047836 */ /* 0x000fe40000000000 */
[----:B------:R1:W-:Y:S04]  /*04f0*/  STL [R3+0x28], R10 ;  /* 0x0000280a03007387 */ /* 0x0003e80000100800 */
[----:B------:R1:W-:Y:S04]  /*0500*/  STL [R3], R8 ;  /* 0x0000000803007387 */ /* 0x0003e80000100800 */
[----:B------:R1:W-:Y:S04]  /*0510*/  STL [R3+0x4], R8 ;  /* 0x0000040803007387 */ /* 0x0003e80000100800 */
[----:B------:R1:W-:Y:S04]  /*0520*/  STL [R3+0x8], R8 ;  /* 0x0000080803007387 */ /* 0x0003e80000100800 */
[----:B------:R1:W-:Y:S04]  /*0530*/  STL [R3+0xc], R8 ;  /* 0x00000c0803007387 */ /* 0x0003e80000100800 */
[----:B------:R1:W-:Y:S04]  /*0540*/  STL [R3+0x2c], R10 ;  /* 0x00002c0a03007387 */ /* 0x0003e80000100800 */
[----:B------:R1:W-:Y:S04]  /*0550*/  STL [R3+0x30], R10 ;  /* 0x0000300a03007387 */ /* 0x0003e80000100800 */
[----:B------:R1:W-:Y:S02]  /*0560*/  STL [R3+0x34], R10 ;  /* 0x0000340a03007387 */ /* 0x0003e40000100800 */
.L_x_8:
[----:B------:R-:W-:Y:S05]  /*0570*/  @!P1 BRA `(.L_x_4) ;  /* 0x0000000000289947 */ /* 0x000fea0003800000 */
[----:B01----:R-:W-:Y:S01]  /*0580*/  IMAD.MOV.U32 R8, RZ, RZ, -0x800001 ;  /* 0xff7fffffff087424 */ /* 0x003fe200078e00ff */
[----:B------:R-:W-:Y:S01]  /*0590*/  UMOV UR4, URZ ;  /* 0x000000ff00047c82 */ /* 0x000fe20008000000 */
[----:B------:R-:W-:-:S07]  /*05a0*/  IMAD.MOV.U32 R10, RZ, RZ, -0x1 ;  /* 0xffffffffff0a7424 */ /* 0x000fce00078e00ff */
.L_x_9:
[C---:B------:R-:W-:Y:S01]  /*05b0*/  IMAD R3, R4.reuse, 0x4, R1 ;  /* 0x0000000404037824 */ /* 0x040fe200078e0201 */
[----:B------:R-:W-:Y:S01]  /*05c0*/  UIADD3 UR4, UPT, UPT, UR4, 0x1, URZ ;  /* 0x0000000104047890 */ /* 0x000fe2000fffe0ff */
[----:B------:R-:W-:-:S03]  /*05d0*/  VIADD R4, R4, 0x1 ;  /* 0x0000000104047836 */ /* 0x000fc60000000000 */
[----:B------:R2:W-:Y:S02]  /*05e0*/  STL [R3], R8 ;  /* 0x0000000803007387 */ /* 0x0005e40000100800 */
[----:B------:R-:W-:Y:S02]  /*05f0*/  ISETP.NE.AND P0, PT, R7, UR4, PT ;  /* 0x0000000407007c0c */ /* 0x000fe4000bf05270 */
[----:B------:R2:W-:Y:S11]  /*0600*/  STL [R3+0x28], R10 ;  /* 0x0000280a03007387 */ /* 0x0005f60000100800 */
[----:B--2---:R-:W-:Y:S05]  /*0610*/  @P0 BRA `(.L_x_9) ;  /* 0xfffffffc00e40947 */ /* 0x004fea000383ffff */
.L_x_4:
[----:B------:R-:W2:Y:S01]  /*0620*/  LDCU UR4, c[0x0][0x390] ;  /* 0x00007200ff0477ac */ /* 0x000ea20008000800 */
[----:B------:R-:W-:Y:S01]  /*0630*/  BSSY.RECONVERGENT B0, `(.L_x_10) ;  /* 0x00000c1000007945 */ /* 0x000fe20003800200 */
[----:B--2---:R-:W-:-:S13]  /*0640*/  ISETP.GE.AND P0, PT, R2, UR4, PT ;  /* 0x0000000402007c0c */ /* 0x004fda000bf06270 */
[----:B------:R-:W-:Y:S05]  /*0650*/  @P0 BRA `(.L_x_11) ;  /* 0x0000000800f80947 */ /* 0x000fea0003800000 */
[----:B------:R-:W2:Y:S01]  /*0660*/  LDC R16, c[0x0][0x360] ;  /* 0x0000d800ff107b82 */ /* 0x000ea20000000800 */
[----:B------:R-:W-:-:S13]  /*0670*/  ISETP.GT.AND P0, PT, R6, 0x1, PT ;  /* 0x000000010600780c */ /* 0x000fda0003f04270 */
[----:B------:R-:W-:Y:S05]  /*0680*/  @P0 BRA `(.L_x_12) ;  /* 0x0000000000500947 */ /* 0x000fea0003800000 */
[----:B------:R-:W3:Y:S01]  /*0690*/  LDL R4, [R1] ;  /* 0x0000000001047983 */ /* 0x000ee20000100800 */
[----:B01----:R-:W0:Y:S03]  /*06a0*/  LDC.64 R8, c[0x0][0x380] ;  /* 0x0000e000ff087b82 */ /* 0x003e260000000a00 */
[----:B------:R1:W5:Y:S01]  /*06b0*/  LDL R6, [R1+0x28] ;  /* 0x0000280001067983 */ /* 0x0003620000100800 */
[----:B------:R-:W-:Y:S01]  /*06c0*/  BSSY.RECONVERGENT B1, `(.L_x_13) ;  /* 0x000000d000017945 */ /* 0x000fe20003800200 */
[----:B------:R-:W-:Y:S02]  /*06d0*/  IMAD.MOV.U32 R5, RZ, RZ, R2 ;  /* 0x000000ffff057224 */ /* 0x000fe400078e0002 */
[----:B01-3--:R-:W-:-:S07]  /*06e0*/  IMAD.MOV.U32 R3, RZ, RZ, R4 ;  /* 0x000000ffff037224 */ /* 0x00bfce00078e0004 */
.L_x_14:
[----:B------:R-:W-:-:S04]  /*06f0*/  IMAD R11, R5, UR5, R0 ;  /* 0x00000005050b7c24 */ /* 0x000fc8000f8e0200 */
[----:B------:R-:W-:-:S06]  /*0700*/  IMAD.WIDE R10, R11, 0x4, R8 ;  /* 0x000000040b0a7825 */ /* 0x000fcc00078e0208 */
[----:B------:R-:W3:Y:S02]  /*0710*/  LDG.E R10, desc[UR8][R10.64] ;  /* 0x000000080a0a7981 */ /* 0x000ee4000c1e1900 */
[----:B---3--:R-:W-:-:S04]  /*0720*/  FSETP.GT.AND P0, PT, R10, R3, PT ;  /* 0x000000030a00720b */ /* 0x008fc80003f04000 */
[----:B-----5:R-:W-:Y:S01]  /*0730*/  SEL R6, R5, R6, P0 ;  /* 0x0000000605067207 */ /* 0x020fe20000000000 */
[----:B--2---:R-:W-:Y:S01]  /*0740*/  IMAD.IADD R5, R16, 0x1, R5 ;  /* 0x0000000110057824 */ /* 0x004fe200078e0205 */
[C---:B------:R-:W-:Y:S02]  /*0750*/  FSEL R4, R10.reuse, R4, P0 ;  /* 0x000000040a047208 */ /* 0x040fe40000000000 */
[----:B------:R-:W-:Y:S02]  /*0760*/  FSEL R3, R10, R3, P0 ;  /* 0x000000030a037208 */ /* 0x000fe40000000000 */
[----:B------:R-:W-:-:S13]  /*0770*/  ISETP.GE.AND P1, PT, R5, UR4, PT ;  /* 0x0000000405007c0c */ /* 0x000fda000bf26270 */
[----:B------:R-:W-:Y:S05]  /*0780*/  @!P1 BRA `(.L_x_14) ;  /* 0xfffffffc00d89947 */ /* 0x000fea000383ffff */
[----:B------:R-:W-:Y:S05]  /*0790*/  BSYNC.RECONVERGENT B1 ;  /* 0x0000000000017941 */ /* 0x000fea0003800200 */
.L_x_13:
[----:B------:R2:W-:Y:S04]  /*07a0*/  STL [R1], R4 ;  /* 0x0000000401007387 */ /* 0x0005e80000100800 */
[----:B------:R2:W-:Y:S01]  /*07b0*/  STL [R1+0x28], R6 ;  /* 0x0000280601007387 */ /* 0x0005e20000100800 */
[----:B------:R-:W-:Y:S05]  /*07c0*/  BRA `(.L_x_11) ;  /* 0x00000008009c7947 */ /* 0x000fea0003800000 */
.L_x_12:
[----:B01----:R-:W-:Y:S01]  /*07d0*/  VIADD R3, R6, 0xfffffffe ;  /* 0xfffffffe06037836 */ /* 0x003fe20000000000 */
[----:B------:R-:W-:Y:S01]  /*07e0*/  LOP3.LUT R23, R22, 0x3, RZ, 0xc0, !PT ;  /* 0x0000000316177812 */ /* 0x000fe200078ec0ff */
[----:B------:R-:W-:-:S03]  /*07f0*/  IMAD.MOV.U32 R17, RZ, RZ, R2 ;  /* 0x000000ffff117224 */ /* 0x000fc600078e0002 */
[----:B------:R-:W-:-:S13]  /*0800*/  ISETP.GE.U32.AND P0, PT, R3, 0xf, PT ;  /* 0x0000000f0300780c */ /* 0x000fda0003f06070 */
.L_x_20:
[----:B---3--:R-:W0:Y:S01]  /*0810*/  LDC.64 R20, c[0x0][0x380] ;  /* 0x0000e000ff147b82 */ /* 0x008e220000000a00 */
[----:B------:R-:W1:Y:S01]  /*0820*/  LDCU UR6, c[0x0][0x394] ;  /* 0x00007280ff0677ac */ /* 0x000e620008000800 */
[----:B------:R3:W5:Y:S01]  /*0830*/  LDL R9, [R1] ;  /* 0x0000000001097983 */ /* 0x0007620000100800 */
[----:B-1----:R-:W-:-:S04]  /*0840*/  IMAD R3, R17, UR6, R0 ;  /* 0x0000000611037c24 */ /* 0x002fc8000f8e0200 */
[----:B0-----:R-:W-:-:S06]  /*0850*/  IMAD.WIDE R20, R3, 0x4, R20 ;  /* 0x0000000403147825 */ /* 0x001fcc00078e0214 */
[----:B------:R3:W5:Y:S01]  /*0860*/  LDG.E R20, desc[UR8][R20.64] ;  /* 0x0000000814147981 */ /* 0x000762000c1e1900 */
[----:B------:R-:W-:Y:S01]  /*0870*/  LOP3.LUT P1, R3, R22, 0xf, RZ, 0xc0, !PT ;  /* 0x0000000f16037812 */ /* 0x000fe2000782c0ff */
[----:B------:R-:W-:Y:S02]  /*0880*/  IMAD.MOV.U32 R4, RZ, RZ, RZ ;  /* 0x000000ffff047224 */ /* 0x000fe400078e00ff */
[----:B------:R-:W-:Y:S01]  /*0890*/  IMAD.MOV.U32 R5, RZ, RZ, 0x1 ;  /* 0x00000001ff057424 */ /* 0x000fe200078e00ff */
[----:B------:R-:W-:Y:S09]  /*08a0*/  @!P0 BRA `(.L_x_15) ;  /* 0x0000000400048947 */ /* 0x000ff20003800000 */
[----:B------:R-:W-:Y:S02]  /*08b0*/  IMAD.MOV.U32 R4, RZ, RZ, RZ ;  /* 0x000000ffff047224 */ /* 0x000fe400078e00ff */
[----:B------:R-:W-:-:S07]  /*08c0*/  IMAD.MOV.U32 R5, RZ, RZ, 0x1 ;  /* 0x00000001ff057424 */ /* 0x000fce00078e00ff */
.L_x_16:
[----:B---3--:R-:W-:-:S05]  /*08d0*/  IMAD R21, R5, 0x4, R1 ;  /* 0x0000000405157824 */ /* 0x008fca00078e0201 */
[----:B------:R-:W3:Y:S04]  /*08e0*/  LDL R8, [R21] ;  /* 0x0000000015087983 */ /* 0x000ee80000100800 */
[----:B------:R-:W4:Y:S04]  /*08f0*/  LDL.64 R18, [R21+0x4] ;  /* 0x0000040015127983 */ /* 0x000f280000100a00 */
[----:B------:R-:W2:Y:S04]  /*0900*/  LDL.64 R6, [R21+0xc] ;  /* 0x00000c0015067983 */ /* 0x000ea80000100a00 */
[----:B------:R-:W2:Y:S04]  /*0910*/  LDL.64 R14, [R21+0x14] ;  /* 0x00001400150e7983 */ /* 0x000ea80000100a00 */
[----:B------:R-:W2:Y:S04]  /*0920*/  LDL.64 R12, [R21+0x1c] ;  /* 0x00001c00150c7983 */ /* 0x000ea80000100a00 */
[----:B------:R-:W2:Y:S01]  /*0930*/  LDL.64 R10, [R21+0x24] ;  /* 0x00002400150a7983 */ /* 0x000ea20000100a00 */
[----:B---3-5:R-:W-:-:S04]  /*0940*/  FSETP.GEU.AND P6, PT, R8, R9, PT ;  /* 0x000000090800720b */ /* 0x028fc80003fce000 */
[----:B------:R-:W-:-:S04]  /*0950*/  FSEL R9, R8, R9, !P6 ;  /* 0x0000000908097208 */ /* 0x000fc80007000000 */
[----:B----4-:R-:W-:-:S04]  /*0960*/  FSETP.GEU.AND P5, PT, R18, R9, PT ;  /* 0x000000091200720b */ /* 0x010fc80003fae000 */
[----:B------:R-:W-:Y:S02]  /*0970*/  FSEL R18, R18, R9, !P5 ;  /* 0x0000000912127208 */ /* 0x000fe40006800000 */
[----:B------:R-:W3:Y:S02]  /*0980*/  LDL.64 R8, [R21+0x2c] ;  /* 0x00002c0015087983 */ /* 0x000ee40000100a00 */
[----:B------:R-:W-:-:S04]  /*0990*/  FSETP.GEU.AND P2, PT, R19, R18, PT ;  /* 0x000000121300720b */ /* 0x000fc80003f4e000 */
[----:B------:R-:W-:-:S04]  /*09a0*/  FSEL R19, R19, R18, !P2 ;  /* 0x0000001213137208 */ /* 0x000fc80005000000 */
[----:B--2---:R-:W-:-:S04]  /*09b0*/  FSETP.GEU.AND P4, PT, R6, R19, PT ;  /* 0x000000130600720b */ /* 0x004fc80003f8e000 */
[----:B------:R-:W-:Y:S02]  /*09c0*/  FSEL R24, R6, R19, !P4 ;  /* 0x0000001306187208 */ /* 0x000fe40006000000 */
[----:B------:R-:W2:Y:S04]  /*09d0*/  LDL.64 R18, [R21+0x34] ;  /* 0x0000340015127983 */ /* 0x000ea80000100a00 */
[----:B------:R-:W4:Y:S01]  /*09e0*/  LDL R6, [R21+0x3c] ;  /* 0x00003c0015067983 */ /* 0x000f220000100800 */
[----:B------:R-:W-:Y:S02]  /*09f0*/  FSETP.GEU.AND P3, PT, R7, R24, PT ;  /* 0x000000180700720b */ /* 0x000fe40003f6e000 */
[----:B------:R-:W-:Y:S02]  /*0a00*/  SEL R4, R5, R4, !P6 ;  /* 0x0000000405047207 */ /* 0x000fe40007000000 */
[----:B------:R-:W-:-:S02]  /*0a10*/  FSEL R7, R7, R24, !P3 ;  /* 0x0000001807077208 */ /* 0x000fc40005800000 */
[C---:B------:R-:W-:Y:S01]  /*0a20*/  @!P5 IADD3 R4, PT, PT, R5.reuse, 0x1, RZ ;  /* 0x000000010504d810 */ /* 0x040fe20007ffe0ff */
[C---:B------:R-:W-:Y:S01]  /*0a30*/  @!P2 VIADD R4, R5.reuse, 0x2 ;  /* 0x000000020504a836 */ /* 0x040fe20000000000 */
[----:B------:R-:W-:Y:S01]  /*0a40*/  FSETP.GEU.AND P6, PT, R14, R7, PT ;  /* 0x000000070e00720b */ /* 0x000fe20003fce000 */
[----:B------:R-:W-:-:S03]  /*0a50*/  @!P4 VIADD R4, R5, 0x3 ;  /* 0x000000030504c836 */ /* 0x000fc60000000000 */
[----:B------:R-:W-:Y:S01]  /*0a60*/  FSEL R14, R14, R7, !P6 ;  /* 0x000000070e0e7208 */ /* 0x000fe20007000000 */
[C---:B------:R-:W-:Y:S02]  /*0a70*/  @!P3 VIADD R4, R5.reuse, 0x4 ;  /* 0x000000040504b836 */ /* 0x040fe40000000000 */
[----:B------:R-:W-:Y:S01]  /*0a80*/  VIADD R7, R5, 0xf ;  /* 0x0000000f05077836 */ /* 0x000fe20000000000 */
[----:B------:R-:W-:-:S04]  /*0a90*/  FSETP.GEU.AND P5, PT, R15, R14, PT ;  /* 0x0000000e0f00720b */ /* 0x000fc80003fae000 */
[----:B------:R-:W-:Y:S01]  /*0aa0*/  FSEL R15, R15, R14, !P5 ;  /* 0x0000000e0f0f7208 */ /* 0x000fe20006800000 */
[----:B------:R-:W-:-:S03]  /*0ab0*/  @!P6 VIADD R4, R5, 0x5 ;  /* 0x000000050504e836 */ /* 0x000fc60000000000 */
        /* <DEDUP_REMOVED lines=11> */
[----:B------:R-:W-:-:S08]  /*0b70*/  @!P3 VIADD R4, R5, 0x9 ;  /* 0x000000090504b836 */ /* 0x000fd00000000000 */
[----:B------:R-:W-:Y:S01]  /*0b80*/  @!P6 VIADD R4, R5, 0xa ;  /* 0x0000000a0504e836 */ /* 0x000fe20000000000 */
[----:B---3--:R-:W-:-:S04]  /*0b90*/  FSETP.GEU.AND P5, PT, R8, R11, PT ;  /* 0x0000000b0800720b */ /* 0x008fc80003fae000 */
[----:B------:R-:W-:-:S04]  /*0ba0*/  FSEL R8, R8, R11, !P5 ;  /* 0x0000000b08087208 */ /* 0x000fc80006800000 */
[----:B------:R-:W-:-:S04]  /*0bb0*/  FSETP.GEU.AND P2, PT, R9, R8, PT ;  /* 0x000000080900720b */ /* 0x000fc80003f4e000 */
[----:B------:R-:W-:Y:S01]  /*0bc0*/  FSEL R9, R9, R8, !P2 ;  /* 0x0000000809097208 */ /* 0x000fe20005000000 */
[----:B------:R-:W-:Y:S01]  /*0bd0*/  @!P5 VIADD R4, R5, 0xb ;  /* 0x0000000b0504d836 */ /* 0x000fe20000000000 */
[----:B------:R-:W-:Y:S02]  /*0be0*/  LOP3.LUT R8, R22, 0xfffffff0, RZ, 0xc0, !PT ;  /* 0xfffffff016087812 */ /* 0x000fe400078ec0ff */
[----:B--2---:R-:W-:-:S04]  /*0bf0*/  FSETP.GEU.AND P4, PT, R18, R9, PT ;  /* 0x000000091200720b */ /* 0x004fc80003f8e000 */
[----:B------:R-:W-:Y:S01]  /*0c00*/  FSEL R18, R18, R9, !P4 ;  /* 0x0000000912127208 */ /* 0x000fe20006000000 */
[----:B------:R-:W-:-:S03]  /*0c10*/  @!P2 VIADD R4, R5, 0xc ;  /* 0x0000000c0504a836 */ /* 0x000fc60000000000 */
[----:B------:R-:W-:-:S04]  /*0c20*/  FSETP.GEU.AND P3, PT, R19, R18, PT ;  /* 0x000000121300720b */ /* 0x000fc80003f6e000 */
[----:B------:R-:W-:Y:S01]  /*0c30*/  FSEL R9, R19, R18, !P3 ;  /* 0x0000001213097208 */ /* 0x000fe20005800000 */
[----:B------:R-:W-:Y:S01]  /*0c40*/  @!P4 VIADD R4, R5, 0xd ;  /* 0x0000000d0504c836 */ /* 0x000fe20000000000 */
[----:B------:R-:W-:Y:S02]  /*0c50*/  ISETP.NE.AND P4, PT, R7, R8, PT ;  /* 0x000000080700720c */ /* 0x000fe40003f85270 */
[----:B----4-:R-:W-:-:S04]  /*0c60*/  FSETP.GEU.AND P2, PT, R6, R9, PT ;  /* 0x000000090600720b */ /* 0x010fc80003f4e000 */
[----:B------:R-:W-:Y:S01]  /*0c70*/  FSEL R9, R6, R9, !P2 ;  /* 0x0000000906097208 */ /* 0x000fe20005000000 */
[C---:B------:R-:W-:Y:S02]  /*0c80*/  @!P3 VIADD R4, R5.reuse, 0xe ;  /* 0x0000000e0504b836 */ /* 0x040fe40000000000 */
[----:B------:R-:W-:-:S03]  /*0c90*/  VIADD R5, R5, 0x10 ;  /* 0x0000001005057836 */ /* 0x000fc60000000000 */
[----:B------:R-:W-:Y:S01]  /*0ca0*/  SEL R4, R7, R4, !P2 ;  /* 0x0000000407047207 */ /* 0x000fe20005000000 */
[----:B------:R-:W-:Y:S06]  /*0cb0*/  @P4 BRA `(.L_x_16) ;  /* 0xfffffffc00044947 */ /* 0x000fec000383ffff */
.L_x_15:
[----:B------:R-:W-:Y:S05]  /*0cc0*/  @!P1 BRA `(.L_x_17) ;  /* 0x00000004003c9947 */ /* 0x000fea0003800000 */
[----:B------:R-:W-:-:S04]  /*0cd0*/  IADD3 R3, PT, PT, R3, -0x1, RZ ;  /* 0xffffffff03037810 */ /* 0x000fc80007ffe0ff */
[----:B------:R-:W-:Y:S02]  /*0ce0*/  ISETP.GE.U32.AND P2, PT, R3, 0x7, PT ;  /* 0x000000070300780c */ /* 0x000fe40003f46070 */
[----:B------:R-:W-:-:S11]  /*0cf0*/  LOP3.LUT P1, R3, R22, 0x7, RZ, 0xc0, !PT ;  /* 0x0000000716037812 */ /* 0x000fd6000782c0ff */
[----:B------:R-:W-:Y:S05]  /*0d00*/  @!P2 BRA `(.L_x_18) ;  /* 0x000000000088a947 */ /* 0x000fea0003800000 */
[----:B------:R-:W-:-:S05]  /*0d10*/  IMAD R8, R5, 0x4, R1 ;  /* 0x0000000405087824 */ /* 0x000fca00078e0201 */
[----:B------:R-:W4:Y:S04]  /*0d20*/  LDL R10, [R8] ;  /* 0x00000000080a7983 */ /* 0x000f280000100800 */
[----:B------:R-:W2:Y:S04]  /*0d30*/  LDL R12, [R8+0x4] ;  /* 0x00000400080c7983 */ /* 0x000ea80000100800 */
[----:B------:R-:W3:Y:S04]  /*0d40*/  LDL R14, [R8+0x8] ;  /* 0x00000800080e7983 */ /* 0x000ee80000100800 */
[----:B------:R-:W3:Y:S04]  /*0d50*/  LDL R18, [R8+0xc] ;  /* 0x00000c0008127983 */ /* 0x000ee80000100800 */
[----:B------:R-:W3:Y:S04]  /*0d60*/  LDL R24, [R8+0x10] ;  /* 0x0000100008187983 */ /* 0x000ee80000100800 */
[----:B------:R-:W3:Y:S04]  /*0d70*/  LDL R28, [R8+0x14] ;  /* 0x00001400081c7983 */ /* 0x000ee80000100800 */
[----:B------:R-:W3:Y:S04]  /*0d80*/  LDL R6, [R8+0x18] ;  /* 0x0000180008067983 */ /* 0x000ee80000100800 */
[----:B------:R-:W3:Y:S01]  /*0d90*/  LDL R7, [R8+0x1c] ;  /* 0x00001c0008077983 */ /* 0x000ee20000100800 */
[----:B----45:R-:W-:-:S04]  /*0da0*/  FSETP.GEU.AND P3, PT, R10, R9, PT ;  /* 0x000000090a00720b */ /* 0x030fc80003f6e000 */
[----:B------:R-:W-:Y:S02]  /*0db0*/  FSEL R9, R10, R9, !P3 ;  /* 0x000000090a097208 */ /* 0x000fe40005800000 */
[----:B------:R-:W-:Y:S02]  /*0dc0*/  SEL R4, R5, R4, !P3 ;  /* 0x0000000405047207 */ /* 0x000fe40005800000 */
[----:B--2---:R-:W-:-:S04]  /*0dd0*/  FSETP.GEU.AND P6, PT, R12, R9, PT ;  /* 0x000000090c00720b */ /* 0x004fc80003fce000 */
[----:B------:R-:W-:-:S04]  /*0de0*/  FSEL R9, R12, R9, !P6 ;  /* 0x000000090c097208 */ /* 0x000fc80007000000 */
[----:B---3--:R-:W-:-:S04]  /*0df0*/  FSETP.GEU.AND P5, PT, R14, R9, PT ;  /* 0x000000090e00720b */ /* 0x008fc80003fae000 */
        /* <DEDUP_REMOVED lines=17> */
[C---:B------:R-:W-:Y:S02]  /*0f10*/  @!P4 VIADD R4, R5.reuse, 0x7 ;  /* 0x000000070504c836 */ /* 0x040fe40000000000 */
[----:B------:R-:W-:-:S07]  /*0f20*/  VIADD R5, R5, 0x8 ;  /* 0x0000000805057836 */ /* 0x000fce0000000000 */
.L_x_18:
[----:B------:R-:W-:Y:S05]  /*0f30*/  @!P1 BRA `(.L_x_17) ;  /* 0x0000000000a09947 */ /* 0x000fea0003800000 */
[----:B------:R-:W-:Y:S01]  /*0f40*/  VIADD R3, R3, 0xffffffff ;  /* 0xffffffff03037836 */ /* 0x000fe20000000000 */
[----:B------:R-:W-:-:S04]  /*0f50*/  ISETP.NE.AND P2, PT, R23, RZ, PT ;  /* 0x000000ff1700720c */ /* 0x000fc80003f45270 */
[----:B------:R-:W-:-:S13]  /*0f60*/  ISETP.GE.U32.AND P1, PT, R3, 0x3, PT ;  /* 0x000000030300780c */ /* 0x000fda0003f26070 */
[----:B------:R-:W-:Y:S05]  /*0f70*/  @!P1 BRA `(.L_x_19) ;  /* 0x0000000000489947 */ /* 0x000fea0003800000 */
[----:B------:R-:W-:-:S05]  /*0f80*/  IMAD R3, R5, 0x4, R1 ;  /* 0x0000000405037824 */ /* 0x000fca00078e0201 */
[----:B------:R-:W4:Y:S04]  /*0f90*/  LDL R6, [R3] ;  /* 0x0000000003067983 */ /* 0x000f280000100800 */
[----:B------:R-:W2:Y:S04]  /*0fa0*/  LDL R7, [R3+0x4] ;  /* 0x0000040003077983 */ /* 0x000ea80000100800 */
        /* <DEDUP_REMOVED lines=12> */
[----:B------:R-:W-:-:S08]  /*1070*/  @!P4 VIADD R4, R5, 0x2 ;  /* 0x000000020504c836 */ /* 0x000fd00000000000 */
[C---:B------:R-:W-:Y:S02]  /*1080*/  @!P5 VIADD R4, R5.reuse, 0x3 ;  /* 0x000000030504d836 */ /* 0x040fe40000000000 */
[----:B------:R-:W-:-:S07]  /*1090*/  VIADD R5, R5, 0x4 ;  /* 0x0000000405057836 */ /* 0x000fce0000000000 */
.L_x_19:
[----:B------:R-:W-:Y:S05]  /*10a0*/  @!P2 BRA `(.L_x_17) ;  /* 0x000000000044a947 */ /* 0x000fea0003800000 */
[----:B------:R-:W-:-:S05]  /*10b0*/  LEA R3, R5, R1, 0x2 ;  /* 0x0000000105037211 */ /* 0x000fca00078e10ff */
[----:B------:R-:W4:Y:S01]  /*10c0*/  LDL R6, [R3] ;  /* 0x0000000003067983 */ /* 0x000f220000100800 */
[----:B------:R-:W-:Y:S02]  /*10d0*/  ISETP.NE.AND P2, PT, R23, 0x1, PT ;  /* 0x000000011700780c */ /* 0x000fe40003f45270 */
[----:B----45:R-:W-:-:S04]  /*10e0*/  FSETP.GEU.AND P1, PT, R6, R9, PT ;  /* 0x000000090600720b */ /* 0x030fc80003f2e000 */
[----:B------:R-:W-:Y:S02]  /*10f0*/  FSEL R9, R6, R9, !P1 ;  /* 0x0000000906097208 */ /* 0x000fe40004800000 */
[----:B------:R-:W-:-:S05]  /*1100*/  SEL R4, R5, R4, !P1 ;  /* 0x0000000405047207 */ /* 0x000fca0004800000 */
[----:B------:R-:W-:Y:S05]  /*1110*/  @!P2 BRA `(.L_x_17) ;  /* 0x000000000028a947 */ /* 0x000fea0003800000 */
[----:B------:R-:W4:Y:S01]  /*1120*/  LDL R6, [R3+0x4] ;  /* 0x0000040003067983 */ /* 0x000f220000100800 */
[----:B------:R-:W-:Y:S02]  /*1130*/  ISETP.NE.AND P2, PT, R23, 0x2, PT ;  /* 0x000000021700780c */ /* 0x000fe40003f45270 */
[----:B----4-:R-:W-:-:S04]  /*1140*/  FSETP.GEU.AND P1, PT, R6, R9, PT ;  /* 0x000000090600720b */ /* 0x010fc80003f2e000 */
[----:B------:R-:W-:-:S09]  /*1150*/  FSEL R9, R6, R9, !P1 ;  /* 0x0000000906097208 */ /* 0x000fd20004800000 */
[----:B------:R-:W-:Y:S01]  /*1160*/  @!P1 VIADD R4, R5, 0x1 ;  /* 0x0000000105049836 */ /* 0x000fe20000000000 */
[----:B------:R-:W-:Y:S06]  /*1170*/  @!P2 BRA `(.L_x_17) ;  /* 0x000000000010a947 */ /* 0x000fec0003800000 */
[----:B------:R-:W4:Y:S02]  /*1180*/  LDL R6, [R3+0x8] ;  /* 0x0000080003067983 */ /* 0x000f240000100800 */
[----:B----4-:R-:W-:-:S13]  /*1190*/  FSETP.GEU.AND P1, PT, R6, R9, PT ;  /* 0x000000090600720b */ /* 0x010fda0003f2e000 */
[----:B------:R-:W-:Y:S02]  /*11a0*/  @!P1 VIADD R4, R5, 0x2 ;  /* 0x0000000205049836 */ /* 0x000fe40000000000 */
[----:B------:R-:W-:-:S07]  /*11b0*/  @!P1 IMAD.MOV.U32 R9, RZ, RZ, R6 ;  /* 0x000000ffff099224 */ /* 0x000fce00078e0006 */
.L_x_17:
[----:B-----5:R-:W-:Y:S01]  /*11c0*/  FSETP.GT.AND P1, PT, R20, R9, PT ;  /* 0x000000091400720b */ /* 0x020fe20003f24000 */
[----:B------:R-:W0:-:S12]  /*11d0*/  LDCU UR6, c[0x0][0x390] ;  /* 0x00007200ff0677ac */ /* 0x000e180008000800 */
[----:B------:R-:W-:-:S05]  /*11e0*/  @P1 IMAD R4, R4, 0x4, R1 ;  /* 0x0000000404041824 */ /* 0x000fca00078e0201 */
[----:B------:R2:W-:Y:S04]  /*11f0*/  @P1 STL [R4+0x28], R17 ;  /* 0x0000281104001387 */ /* 0x0005e80000100800 */
[----:B------:R4:W-:Y:S01]  /*1200*/  @P1 STL [R4], R20 ;  /* 0x0000001404001387 */ /* 0x0009e20000100800 */
[----:B--2---:R-:W-:-:S05]  /*1210*/  IMAD.IADD R17, R16, 0x1, R17 ;  /* 0x0000000110117824 */ /* 0x004fca00078e0211 */
[----:B0-----:R-:W-:-:S13]  /*1220*/  ISETP.GE.AND P1, PT, R17, UR6, PT ;  /* 0x0000000611007c0c */ /* 0x001fda000bf26270 */
[----:B----4-:R-:W-:Y:S05]  /*1230*/  @!P1 BRA `(.L_x_20) ;  /* 0xfffffff400749947 */ /* 0x010fea000383ffff */
.L_x_11:
[----:B------:R-:W-:Y:S05]  /*1240*/  BSYNC.RECONVERGENT B0 ;  /* 0x0000000000007941 */ /* 0x000fea0003800200 */
.L_x_10:
[----:B------:R-:W-:-:S13]  /*1250*/  ISETP.NE.AND P1, PT, R2, RZ, PT ;  /* 0x000000ff0200720c */ /* 0x000fda0003f25270 */
[----:B------:R-:W-:Y:S01]  /*1260*/  @!P1 CS2R R24, SR_CLOCKLO ;  /* 0x0000000000189805 */ /* 0x000fe20000015000 */
[----:B01----:R-:W0:Y:S01]  /*1270*/  LDC R3, c[0x0][0x398] ;  /* 0x0000e600ff037b82 */ /* 0x003e220000000800 */
[----:B--2---:R-:W1:Y:S01]  /*1280*/  S2R R6, SR_CgaCtaId ;  /* 0x0000000000067919 */ /* 0x004e620000008800 */
[----:B------:R-:W-:-:S06]  /*1290*/  MOV R5, 0x400 ;  /* 0x0000040000057802 */ /* 0x000fcc0000000f00 */
[----:B------:R-:W2:Y:S01]  /*12a0*/  LDC R4, c[0x0][0x360] ;  /* 0x0000d800ff047b82 */ /* 0x000ea20000000800 */
[----:B0-----:R-:W-:Y:S02]  /*12b0*/  ISETP.GE.AND P0, PT, R3, 0x1, PT ;  /* 0x000000010300780c */ /* 0x001fe40003f06270 */
[----:B-1----:R-:W-:Y:S01]  /*12c0*/  LEA R5, R6, R5, 0x18 ;  /* 0x0000000506057211 */ /* 0x002fe200078ec0ff */
[----:B--2---:R-:W-:-:S04]  /*12d0*/  IMAD R6, R4, R3, RZ ;  /* 0x0000000304067224 */ /* 0x004fc800078e02ff */
[----:B------:R-:W-:-:S06]  /*12e0*/  IMAD R6, R6, 0x4, R5 ;  /* 0x0000000406067824 */ /* 0x000fcc00078e0205 */
[----:B------:R-:W-:Y:S05]  /*12f0*/  @!P0 BRA `(.L_x_21) ;  /* 0x0000000c00008947 */ /* 0x000fea0003800000 */
[----:B------:R-:W-:-:S05]  /*1300*/  VIADD R7, R3, 0xffffffff ;  /* 0xffffffff03077836 */ /* 0x000fca0000000000 */
[----:B------:R-:W-:Y:S01]  /*1310*/  ISETP.GE.U32.AND P2, PT, R7, 0xf, PT ;  /* 0x0000000f0700780c */ /* 0x000fe20003f46070 */
[----:B------:R-:W-:-:S12]  /*1320*/  IMAD.MOV.U32 R7, RZ, RZ, RZ ;  /* 0x000000ffff077224 */ /* 0x000fd800078e00ff */
[----:B------:R-:W-:Y:S05]  /*1330*/  @!P2 BRA `(.L_x_22) ;  /* 0x000000040050a947 */ /* 0x000fea0003800000 */
[----:B------:R-:W-:Y:S01]  /*1340*/  LOP3.LUT R7, R3, 0x7ffffff0, RZ, 0xc0, !PT ;  /* 0x7ffffff003077812 */ /* 0x000fe200078ec0ff */
[----:B------:R-:W-:-:S07]  /*1350*/  IMAD.MOV.U32 R22, RZ, RZ, RZ ;  /* 0x000000ffff167224 */ /* 0x000fce00078e00ff */
.L_x_23:
[----:B------:R-:W-:-:S05]  /*1360*/  IMAD R23, R22, 0x4, R1 ;  /* 0x0000000416177824 */ /* 0x000fca00078e0201 */
[----:B0-----:R-:W2:Y:S04]  /*1370*/  LDL.64 R8, [R23] ;  /* 0x0000000017087983 */ /* 0x001ea80000100a00 */
[----:B------:R-:W4:Y:S04]  /*1380*/  LDL.64 R14, [R23+0x28] ;  /* 0x00002800170e7983 */ /* 0x000f280000100a00 */
[----:B------:R-:W5:Y:S04]  /*1390*/  LDL.64 R16, [R23+0x8] ;  /* 0x0000080017107983 */ /* 0x000f680000100a00 */
[----:B------:R-:W5:Y:S01]  /*13a0*/  LDL.64 R10, [R23+0x30] ;  /* 0x00003000170a7983 */ /* 0x000f620000100a00 */
[----:B------:R-:W-:-:S04]  /*13b0*/  IMAD R12, R4, R22, R2 ;  /* 0x00000016040c7224 */ /* 0x000fc800078e0202 */
[C---:B------:R-:W-:Y:S02]  /*13c0*/  IMAD R19, R12.reuse, 0x4, R5 ;  /* 0x000000040c137824 */ /* 0x040fe400078e0205 */
[----:B------:R-:W-:Y:S02]  /*13d0*/  IMAD R29, R12, 0x4, R6 ;  /* 0x000000040c1d7824 */ /* 0x000fe400078e0206 */
[C---:B------:R-:W-:Y:S02]  /*13e0*/  IMAD R18, R4.reuse, 0x4, R19 ;  /* 0x0000000404127824 */ /* 0x040fe400078e0213 */
[----:B------:R-:W-:-:S03]  /*13f0*/  IMAD R28, R4, 0x4, R29 ;  /* 0x00000004041c7824 */ /* 0x000fc600078e021d */
[C---:B------:R-:W-:Y:S01]  /*1400*/  LEA R13, R4.reuse, R18, 0x2 ;  /* 0x00000012040d7211 */ /* 0x040fe200078e10ff */
[----:B---3--:R-:W-:-:S04]  /*1410*/  IMAD R21, R4, 0x4, R28 ;  /* 0x0000000404157824 */ /* 0x008fc800078e021c */
[C---:B------:R-:W-:Y:S01]  /*1420*/  IMAD R20, R4.reuse, 0x4, R13 ;  /* 0x0000000404147824 */ /* 0x040fe200078e020d */
[----:B--2---:R-:W-:Y:S04]  /*1430*/  STS [R19], R8 ;  /* 0x0000000813007388 */ /* 0x004fe80000000800 */
[----:B----4-:R-:W-:Y:S04]  /*1440*/  STS [R29], R14 ;  /* 0x0000000e1d007388 */ /* 0x010fe80000000800 */
[----:B------:R0:W-:Y:S04]  /*1450*/  STS [R18], R9 ;  /* 0x0000000912007388 */ /* 0x0001e80000000800 */
[----:B------:R-:W-:Y:S04]  /*1460*/  STS [R28], R15 ;  /* 0x0000000f1c007388 */ /* 0x000fe80000000800 */
[----:B0-----:R-:W2:Y:S04]  /*1470*/  LDL.64 R8, [R23+0x10] ;  /* 0x0000100017087983 */ /* 0x001ea80000100a00 */
[----:B-----5:R0:W-:Y:S04]  /*1480*/  STS [R13], R16 ;  /* 0x000000100d007388 */ /* 0x0201e80000000800 */
[----:B------:R-:W-:Y:S04]  /*1490*/  STS [R21], R10 ;  /* 0x0000000a15007388 */ /* 0x000fe80000000800 */
[----:B------:R-:W3:Y:S04]  /*14a0*/  LDL.64 R18, [R23+0x40] ;  /* 0x0000400017127983 */ /* 0x000ee80000100a00 */
[----:B0-----:R-:W4:Y:S04]  /*14b0*/  LDL.64 R12, [R23+0x38] ;  /* 0x00003800170c7983 */ /* 0x001f280000100a00 */
[----:B------:R0:W-:Y:S04]  /*14c0*/  STS [R20], R17 ;  /* 0x0000001114007388 */ /* 0x0001e80000000800 */
[----:B0-----:R-:W5:Y:S01]  /*14d0*/  LDL.64 R16, [R23+0x18] ;  /* 0x0000180017107983 */ /* 0x001f620000100a00 */
[----:B------:R-:W-:-:S02]  /*14e0*/  IMAD R29, R4, 0x4, R21 ;  /* 0x00000004041d7824 */ /* 0x000fc400078e0215 */
[C---:B------:R-:W-:Y:S02]  /*14f0*/  IMAD R21, R4.reuse, 0x4, R20 ;  /* 0x0000000404157824 */ /* 0x040fe400078e0214 */
[C---:B------:R-:W-:Y:S01]  /*1500*/  IMAD R28, R4.reuse, 0x4, R29 ;  /* 0x00000004041c7824 */ /* 0x040fe200078e021d */
[----:B------:R-:W-:Y:S03]  /*1510*/  STS [R29], R11 ;  /* 0x0000000b1d007388 */ /* 0x000fe60000000800 */
[C---:B------:R-:W-:Y:S01]  /*1520*/  IMAD R20, R4.reuse, 0x4, R28 ;  /* 0x0000000404147824 */ /* 0x040fe200078e021c */
[----:B--2---:R0:W-:Y:S02]  /*1530*/  STS [R21], R8 ;  /* 0x0000000815007388 */ /* 0x0041e40000000800 */
[C---:B0-----:R-:W-:Y:S02]  /*1540*/  IMAD R8, R4.reuse, 0x4, R21 ;  /* 0x0000000404087824 */ /* 0x041fe400078e0215 */
[----:B----4-:R0:W-:Y:S04]  /*1550*/  STS [R28], R12 ;  /* 0x0000000c1c007388 */ /* 0x0101e80000000800 */
[----:B------:R1:W-:Y:S01]  /*1560*/  STS [R8], R9 ;  /* 0x0000000908007388 */ /* 0x0003e20000000800 */
[----:B0-----:R-:W-:-:S03]  /*1570*/  IMAD R28, R4, 0x4, R8 ;  /* 0x00000004041c7824 */ /* 0x001fc600078e0208 */
[----:B------:R-:W-:Y:S04]  /*1580*/  STS [R20], R13 ;  /* 0x0000000d14007388 */ /* 0x000fe80000000800 */
[----:B-----5:R0:W-:Y:S04]  /*1590*/  STS [R28], R16 ;  /* 0x000000101c007388 */ /* 0x0201e80000000800 */
[----:B-1----:R-:W2:Y:S01]  /*15a0*/  LDL.64 R8, [R23+0x48] ;  /* 0x0000480017087983 */ /* 0x002ea20000100a00 */
[----:B0-----:R-:W-:-:S03]  /*15b0*/  IMAD R16, R4, 0x4, R20 ;  /* 0x0000000404107824 */ /* 0x001fc600078e0214 */
[----:B------:R-:W4:Y:S01]  /*15c0*/  LDL.64 R20, [R23+0x20] ;  /* 0x0000200017147983 */ /* 0x000f220000100a00 */
[----:B------:R-:W-:-:S03]  /*15d0*/  IMAD R29, R4, 0x4, R28 ;  /* 0x00000004041d7824 */ /* 0x000fc600078e021c */
[----:B---3--:R-:W-:Y:S04]  /*15e0*/  STS [R16], R18 ;  /* 0x0000001210007388 */ /* 0x008fe80000000800 */
[----:B------:R0:W-:Y:S02]  /*15f0*/  STS [R29], R17 ;  /* 0x000000111d007388 */ /* 0x0001e40000000800 */
[----:B0-----:R-:W-:-:S05]  /*1600*/  IMAD R17, R4, 0x4, R16 ;  /* 0x0000000404117824 */ /* 0x001fca00078e0210 */
[----:B------:R0:W-:Y:S02]  /*1610*/  STS [R17], R19 ;  /* 0x0000001311007388 */ /* 0x0001e40000000800 */
[C---:B0-----:R-:W-:Y:S02]  /*1620*/  IMAD R19, R4.reuse, 0x4, R29 ;  /* 0x0000000404137824 */ /* 0x041fe400078e021d */
[C---:B------:R-:W-:Y:S02]  /*1630*/  IMAD R29, R4.reuse, 0x4, R17 ;  /* 0x00000004041d7824 */ /* 0x040fe400078e0211 */
[----:B------:R-:W3:Y:S01]  /*1640*/  LDL.64 R16, [R23+0x50] ;  /* 0x0000500017107983 */ /* 0x000ee20000100a00 */
[----:B------:R-:W-:-:S03]  /*1650*/  IMAD R28, R4, 0x4, R19 ;  /* 0x00000004041c7824 */ /* 0x000fc600078e0213 */
[----:B----4-:R0:W-:Y:S04]  /*1660*/  STS [R19], R20 ;  /* 0x0000001413007388 */ /* 0x0101e80000000800 */
[----:B--2---:R-:W-:Y:S04]  /*1670*/  STS [R29], R8 ;  /* 0x000000081d007388 */ /* 0x004fe80000000800 */
[----:B0-----:R-:W2:Y:S04]  /*1680*/  LDL.64 R18, [R23+0x58] ;  /* 0x0000580017127983 */ /* 0x001ea80000100a00 */
[----:B------:R0:W-:Y:S04]  /*1690*/  STS [R28], R21 ;  /* 0x000000151c007388 */ /* 0x0001e80000000800 */
[----:B0-----:R0:W4:Y:S01]  /*16a0*/  LDL.64 R20, [R23+0x60] ;  /* 0x0000600017147983 */ /* 0x0011220000100a00 */
[----:B------:R-:W-:-:S05]  /*16b0*/  LEA R29, R4, R29, 0x2 ;  /* 0x0000001d041d7211 */ /* 0x000fca00078e10ff */
[----:B------:R1:W-:Y:S01]  /*16c0*/  STS [R29], R9 ;  /* 0x000000091d007388 */ /* 0x0003e20000000800 */
[C---:B------:R-:W-:Y:S02]  /*16d0*/  IMAD R8, R4.reuse, 0x4, R29 ;  /* 0x0000000404087824 */ /* 0x040fe400078e021d */
[C---:B-1----:R-:W-:Y:S02]  /*16e0*/  IMAD R9, R4.reuse, 0x4, R28 ;  /* 0x0000000404097824 */ /* 0x042fe400078e021c */
[----:B------:R-:W-:-:S03]  /*16f0*/  IMAD R28, R4, 0x4, R8 ;  /* 0x00000004041c7824 */ /* 0x000fc600078e0208 */
[----:B------:R1:W-:Y:S04]  /*1700*/  STS [R9], R14 ;  /* 0x0000000e09007388 */ /* 0x0003e80000000800 */
[----:B---3--:R-:W-:Y:S01]  /*1710*/  STS [R8], R16 ;  /* 0x0000001008007388 */ /* 0x008fe20000000800 */
[----:B-1----:R-:W-:-:S04]  /*1720*/  IMAD R14, R4, 0x4, R9 ;  /* 0x00000004040e7824 */ /* 0x002fc800078e0209 */
[C---:B0-----:R-:W-:Y:S01]  /*1730*/  IMAD R23, R4.reuse, 0x4, R14 ;  /* 0x0000000404177824 */ /* 0x041fe200078e020e */
[----:B------:R0:W-:Y:S03]  /*1740*/  STS [R14], R15 ;  /* 0x0000000f0e007388 */ /* 0x0001e60000000800 */
[C---:B------:R-:W-:Y:S02]  /*1750*/  IMAD R29, R4.reuse, 0x4, R23 ;  /* 0x00000004041d7824 */ /* 0x040fe400078e0217 */
[----:B0-----:R-:W-:-:S04]  /*1760*/  IMAD R15, R4, 0x4, R28 ;  /* 0x00000004040f7824 */ /* 0x001fc800078e021c */
[C---:B------:R-:W-:Y:S02]  /*1770*/  IMAD R9, R4.reuse, 0x4, R15 ;  /* 0x0000000404097824 */ /* 0x040fe400078e020f */
[C---:B------:R-:W-:Y:S01]  /*1780*/  IMAD R8, R4.reuse, 0x4, R29 ;  /* 0x0000000404087824 */ /* 0x040fe200078e021d */
[----:B------:R-:W-:Y:S01]  /*1790*/  STS [R28], R17 ;  /* 0x000000111c007388 */ /* 0x000fe20000000800 */
[C---:B------:R-:W-:Y:S02]  /*17a0*/  IMAD R16, R4.reuse, 0x4, R9 ;  /* 0x0000000404107824 */ /* 0x040fe400078e0209 */
[----:B------:R-:W-:Y:S01]  /*17b0*/  IMAD R14, R4, 0x4, R8 ;  /* 0x00000004040e7824 */ /* 0x000fe200078e0208 */
[----:B------:R0:W-:Y:S01]  /*17c0*/  STS [R23], R10 ;  /* 0x0000000a17007388 */ /* 0x0001e20000000800 */
[----:B------:R-:W-:Y:S02]  /*17d0*/  VIADD R22, R22, 0x10 ;  /* 0x0000001016167836 */ /* 0x000fe40000000000 */
[----:B0-----:R-:W-:-:S03]  /*17e0*/  IMAD R10, R4, 0x4, R16 ;  /* 0x00000004040a7824 */ /* 0x001fc600078e0210 */
[----:B------:R-:W-:Y:S01]  /*17f0*/  ISETP.NE.AND P2, PT, R22, R7, PT ;  /* 0x000000071600720c */ /* 0x000fe20003f45270 */
[----:B--2---:R0:W-:Y:S04]  /*1800*/  STS [R15], R18 ;  /* 0x000000120f007388 */ /* 0x0041e80000000800 */
[----:B------:R0:W-:Y:S04]  /*1810*/  STS [R29], R11 ;  /* 0x0000000b1d007388 */ /* 0x0001e80000000800 */
[----:B------:R0:W-:Y:S04]  /*1820*/  STS [R9], R19 ;  /* 0x0000001309007388 */ /* 0x0001e80000000800 */
[----:B------:R0:W-:Y:S04]  /*1830*/  STS [R8], R12 ;  /* 0x0000000c08007388 */ /* 0x0001e80000000800 */
[----:B----4-:R0:W-:Y:S04]  /*1840*/  STS [R16], R20 ;  /* 0x0000001410007388 */ /* 0x0101e80000000800 */
[----:B------:R0:W-:Y:S04]  /*1850*/  STS [R14], R13 ;  /* 0x0000000d0e007388 */ /* 0x0001e80000000800 */
[----:B------:R0:W-:Y:S01]  /*1860*/  STS [R10], R21 ;  /* 0x000000150a007388 */ /* 0x0001e20000000800 */
[----:B------:R-:W-:Y:S05]  /*1870*/  @P2 BRA `(.L_x_23) ;  /* 0xfffffff800b82947 */ /* 0x000fea000383ffff */
.L_x_22:
[----:B0-----:R-:W-:-:S04]  /*1880*/  LOP3.LUT R8, R3, 0xf, RZ, 0xc0, !PT ;  /* 0x0000000f03087812 */ /* 0x001fc800078ec0ff */
[----:B------:R-:W-:-:S13]  /*1890*/  ISETP.NE.AND P2, PT, R8, RZ, PT ;  /* 0x000000ff0800720c */ /* 0x000fda0003f45270 */
[----:B------:R-:W-:Y:S05]  /*18a0*/  @!P2 BRA `(.L_x_21) ;  /* 0x000000040094a947 */ /* 0x000fea0003800000 */
[----:B------:R-:W-:Y:S02]  /*18b0*/  ISETP.GE.U32.AND P2, PT, R8, 0x8, PT ;  /* 0x000000080800780c */ /* 0x000fe40003f46070 */
[----:B------:R-:W-:-:S04]  /*18c0*/  LOP3.LUT R23, R3, 0x7, RZ, 0xc0, !PT ;  /* 0x0000000703177812 */ /* 0x000fc800078ec0ff */
[----:B------:R-:W-:-:S07]  /*18d0*/  ISETP.NE.AND P3, PT, R23, RZ, PT ;  /* 0x000000ff1700720c */ /* 0x000fce0003f65270 */
[----:B------:R-:W-:Y:S06]  /*18e0*/  @!P2 BRA `(.L_x_24) ;  /* 0x0000000000cca947 */ /* 0x000fec0003800000 */
[----:B------:R-:W-:-:S05]  /*18f0*/  IMAD R12, R7, 0x4, R1 ;  /* 0x00000004070c7824 */ /* 0x000fca00078e0201 */
[----:B------:R-:W2:Y:S04]  /*1900*/  LDL R18, [R12] ;  /* 0x000000000c127983 */ /* 0x000ea80000100800 */
[----:B------:R-:W4:Y:S04]  /*1910*/  LDL R20, [R12+0x28] ;  /* 0x000028000c147983 */ /* 0x000f280000100800 */
[----:B------:R-:W5:Y:S04]  /*1920*/  LDL R28, [R12+0x4] ;  /* 0x000004000c1c7983 */ /* 0x000f680000100800 */
[----:B------:R-:W5:Y:S01]  /*1930*/  LDL R17, [R12+0x2c] ;  /* 0x00002c000c117983 */ /* 0x000f620000100800 */
[----:B------:R-:W-:-:S03]  /*1940*/  IMAD R8, R7, R4, R2 ;  /* 0x0000000407087224 */ /* 0x000fc600078e0202 */
[----:B------:R-:W5:Y:S04]  /*1950*/  LDL R14, [R12+0x8] ;  /* 0x000008000c0e7983 */ /* 0x000f680000100800 */
[----:B------:R-:W5:Y:S01]  /*1960*/  LDL R16, [R12+0x30] ;  /* 0x000030000c107983 */ /* 0x000f620000100800 */
[----:B------:R-:W-:-:S03]  /*1970*/  LEA R19, R8, R5, 0x2 ;  /* 0x0000000508137211 */ /* 0x000fc600078e10ff */
[----:B------:R-:W5:Y:S01]  /*1980*/  LDL R11, [R12+0xc] ;  /* 0x00000c000c0b7983 */ /* 0x000f620000100800 */
[----:B---3--:R-:W-:Y:S02]  /*1990*/  IMAD R21, R8, 0x4, R6 ;  /* 0x0000000408157824 */ /* 0x008fe400078e0206 */
[C---:B------:R-:W-:Y:S01]  /*19a0*/  IMAD R29, R4.reuse, 0x4, R19 ;  /* 0x00000004041d7824 */ /* 0x040fe200078e0213 */
[----:B------:R-:W3:Y:S01]  /*19b0*/  LDL R10, [R12+0x34] ;  /* 0x000034000c0a7983 */ /* 0x000ee20000100800 */
[----:B------:R-:W-:-:S03]  /*19c0*/  IMAD R22, R4, 0x4, R21 ;  /* 0x0000000404167824 */ /* 0x000fc600078e0215 */
[----:B------:R-:W3:Y:S01]  /*19d0*/  LDL R8, [R12+0x10] ;  /* 0x000010000c087983 */ /* 0x000ee20000100800 */
[----:B------:R-:W-:-:S03]  /*19e0*/  IMAD R13, R4, 0x4, R22 ;  /* 0x00000004040d7824 */ /* 0x000fc600078e0216 */
[----:B------:R-:W3:Y:S04]  /*19f0*/  LDL R9, [R12+0x38] ;  /* 0x000038000c097983 */ /* 0x000ee80000100800 */
[----:B--2---:R0:W-:Y:S04]  /*1a00*/  STS [R19], R18 ;  /* 0x0000001213007388 */ /* 0x0041e80000000800 */
[----:B----4-:R1:W-:Y:S04]  /*1a10*/  STS [R21], R20 ;  /* 0x0000001415007388 */ /* 0x0103e80000000800 */
[----:B-----5:R-:W-:Y:S04]  /*1a20*/  STS [R29], R28 ;  /* 0x0000001c1d007388 */ /* 0x020fe80000000800 */
[----:B0-----:R-:W2:Y:S04]  /*1a30*/  LDL R18, [R12+0x14] ;  /* 0x000014000c127983 */ /* 0x001ea80000100800 */
[----:B------:R0:W-:Y:S04]  /*1a40*/  STS [R22], R17 ;  /* 0x0000001116007388 */ /* 0x0001e80000000800 */
[----:B-1----:R-:W4:Y:S04]  /*1a50*/  LDL R20, [R12+0x3c] ;  /* 0x00003c000c147983 */ /* 0x002f280000100800 */
[----:B------:R-:W5:Y:S04]  /*1a60*/  LDL R21, [R12+0x40] ;  /* 0x000040000c157983 */ /* 0x000f680000100800 */
[----:B0-----:R-:W5:Y:S04]  /*1a70*/  LDL R22, [R12+0x18] ;  /* 0x000018000c167983 */ /* 0x001f680000100800 */
[----:B------:R-:W5:Y:S04]  /*1a80*/  LDL R19, [R12+0x1c] ;  /* 0x00001c000c137983 */ /* 0x000f680000100800 */
[----:B------:R0:W5:Y:S01]  /*1a90*/  LDL R28, [R12+0x44] ;  /* 0x000044000c1c7983 */ /* 0x0001620000100800 */
[----:B------:R-:W-:-:S02]  /*1aa0*/  IMAD R15, R4, 0x4, R29 ;  /* 0x00000004040f7824 */ /* 0x000fc400078e021d */
[C---:B------:R-:W-:Y:S02]  /*1ab0*/  IMAD R17, R4.reuse, 0x4, R13 ;  /* 0x0000000404117824 */ /* 0x040fe400078e020d */
[C---:B------:R-:W-:Y:S01]  /*1ac0*/  IMAD R29, R4.reuse, 0x4, R15 ;  /* 0x00000004041d7824 */ /* 0x040fe200078e020f */
[----:B------:R-:W-:Y:S04]  /*1ad0*/  STS [R15], R14 ;  /* 0x0000000e0f007388 */ /* 0x000fe80000000800 */
[----:B------:R1:W-:Y:S04]  /*1ae0*/  STS [R13], R16 ;  /* 0x000000100d007388 */ /* 0x0003e80000000800 */
[----:B------:R3:W-:Y:S01]  /*1af0*/  STS [R29], R11 ;  /* 0x0000000b1d007388 */ /* 0x0007e20000000800 */
[----:B-1----:R-:W-:-:S02]  /*1b00*/  IMAD R13, R4, 0x4, R17 ;  /* 0x00000004040d7824 */ /* 0x002fc400078e0211 */
[C---:B---3--:R-:W-:Y:S02]  /*1b10*/  IMAD R29, R4.reuse, 0x4, R29 ;  /* 0x00000004041d7824 */ /* 0x048fe400078e021d */
[C---:B------:R-:W-:Y:S02]  /*1b20*/  IMAD R14, R4.reuse, 0x4, R13 ;  /* 0x00000004040e7824 */ /* 0x040fe400078e020d */
[C---:B------:R-:W-:Y:S02]  /*1b30*/  IMAD R15, R4.reuse, 0x4, R29 ;  /* 0x00000004040f7824 */ /* 0x040fe400078e021d */
[C---:B------:R-:W-:Y:S02]  /*1b40*/  IMAD R16, R4.reuse, 0x4, R14 ;  /* 0x0000000404107824 */ /* 0x040fe400078e020e */
[C---:B0-----:R-:W-:Y:S01]  /*1b50*/  IMAD R12, R4.reuse, 0x4, R15 ;  /* 0x00000004040c7824 */ /* 0x041fe200078e020f */
[----:B------:R-:W-:Y:S03]  /*1b60*/  STS [R17], R10 ;  /* 0x0000000a11007388 */ /* 0x000fe60000000800 */
[C---:B------:R-:W-:Y:S01]  /*1b70*/  IMAD R11, R4.reuse, 0x4, R12 ;  /* 0x00000004040b7824 */ /* 0x040fe200078e020c */
[----:B------:R-:W-:Y:S04]  /*1b80*/  STS [R29], R8 ;  /* 0x000000081d007388 */ /* 0x000fe80000000800 */
[----:B------:R0:W-:Y:S02]  /*1b90*/  STS [R13], R9 ;  /* 0x000000090d007388 */ /* 0x0001e40000000800 */
[----:B0-----:R-:W-:Y:S01]  /*1ba0*/  LEA R9, R4, R16, 0x2 ;  /* 0x0000001004097211 */ /* 0x001fe200078e10ff */
[----:B------:R-:W-:Y:S01]  /*1bb0*/  VIADD R7, R7, 0x8 ;  /* 0x0000000807077836 */ /* 0x000fe20000000000 */
[----:B--2---:R0:W-:Y:S04]  /*1bc0*/  STS [R15], R18 ;  /* 0x000000120f007388 */ /* 0x0041e80000000800 */
[----:B----4-:R0:W-:Y:S04]  /*1bd0*/  STS [R14], R20 ;  /* 0x000000140e007388 */ /* 0x0101e80000000800 */
[----:B-----5:R0:W-:Y:S04]  /*1be0*/  STS [R12], R22 ;  /* 0x000000160c007388 */ /* 0x0201e80000000800 */
[----:B------:R0:W-:Y:S04]  /*1bf0*/  STS [R16], R21 ;  /* 0x0000001510007388 */ /* 0x0001e80000000800 */
[----:B------:R0:W-:Y:S04]  /*1c00*/  STS [R11], R19 ;  /* 0x000000130b007388 */ /* 0x0001e80000000800 */
[----:B------:R0:W-:Y:S02]  /*1c10*/  STS [R9], R28 ;  /* 0x0000001c09007388 */ /* 0x0001e40000000800 */
.L_x_24:
[----:B------:R-:W-:Y:S05]  /*1c20*/  @!P3 BRA `(.L_x_21) ;  /* 0x0000000000b4b947 */ /* 0x000fea0003800000 */
[----:B------:R-:W-:Y:S02]  /*1c30*/  ISETP.GE.U32.AND P2, PT, R23, 0x4, PT ;  /* 0x000000041700780c */ /* 0x000fe40003f46070 */
[----:B0-----:R-:W-:-:S04]  /*1c40*/  LOP3.LUT R16, R3, 0x3, RZ, 0xc0, !PT ;  /* 0x0000000303107812 */ /* 0x001fc800078ec0ff */
[----:B------:R-:W-:-:S07]  /*1c50*/  ISETP.NE.AND P3, PT, R16, RZ, PT ;  /* 0x000000ff1000720c */ /* 0x000fce0003f65270 */
[----:B------:R-:W-:Y:S06]  /*1c60*/  @!P2 BRA `(.L_x_25) ;  /* 0x00000000006ca947 */ /* 0x000fec0003800000 */
[----:B------:R-:W-:-:S05]  /*1c70*/  IMAD R14, R7, 0x4, R1 ;  /* 0x00000004070e7824 */ /* 0x000fca00078e0201 */
[----:B------:R-:W2:Y:S04]  /*1c80*/  LDL R15, [R14] ;  /* 0x000000000e0f7983 */ /* 0x000ea80000100800 */
[----:B------:R-:W4:Y:S04]  /*1c90*/  LDL R19, [R14+0x28] ;  /* 0x000028000e137983 */ /* 0x000f280000100800 */
[----:B------:R-:W5:Y:S04]  /*1ca0*/  LDL R12, [R14+0x4] ;  /* 0x000004000e0c7983 */ /* 0x000f680000100800 */
[----:B------:R-:W5:Y:S04]  /*1cb0*/  LDL R9, [R14+0x2c] ;  /* 0x00002c000e097983 */ /* 0x000f680000100800 */
[----:B------:R-:W5:Y:S04]  /*1cc0*/  LDL R11, [R14+0x8] ;  /* 0x000008000e0b7983 */ /* 0x000f680000100800 */
[----:B------:R-:W5:Y:S04]  /*1cd0*/  LDL R10, [R14+0x30] ;  /* 0x000030000e0a7983 */ /* 0x000f680000100800 */
[----:B------:R-:W5:Y:S04]  /*1ce0*/  LDL R8, [R14+0xc] ;  /* 0x00000c000e087983 */ /* 0x000f680000100800 */
[----:B------:R0:W5:Y:S01]  /*1cf0*/  LDL R13, [R14+0x34] ;  /* 0x000034000e0d7983 */ /* 0x0001620000100800 */
[----:B------:R-:W-:-:S02]  /*1d00*/  IMAD R17, R7, R4, R2 ;  /* 0x0000000407117224 */ /* 0x000fc400078e0202 */
[----:B------:R-:W-:Y:S02]  /*1d10*/  VIADD R7, R7, 0x4 ;  /* 0x0000000407077836 */ /* 0x000fe40000000000 */
[C---:B------:R-:W-:Y:S02]  /*1d20*/  IMAD R18, R17.reuse, 0x4, R5 ;  /* 0x0000000411127824 */ /* 0x040fe400078e0205 */
[----:B------:R-:W-:Y:S02]  /*1d30*/  IMAD R17, R17, 0x4, R6 ;  /* 0x0000000411117824 */ /* 0x000fe400078e0206 */
[C---:B---3--:R-:W-:Y:S02]  /*1d40*/  IMAD R21, R4.reuse, 0x4, R18 ;  /* 0x0000000404157824 */ /* 0x048fe400078e0212 */
[C---:B------:R-:W-:Y:S02]  /*1d50*/  IMAD R20, R4.reuse, 0x4, R17 ;  /* 0x0000000404147824 */ /* 0x040fe400078e0211 */
[----:B------:R-:W-:-:S02]  /*1d60*/  IMAD R22, R4, 0x4, R21 ;  /* 0x0000000404167824 */ /* 0x000fc400078e0215 */
[C---:B------:R-:W-:Y:S02]  /*1d70*/  IMAD R23, R4.reuse, 0x4, R20 ;  /* 0x0000000404177824 */ /* 0x040fe400078e0214 */
[C---:B------:R-:W-:Y:S02]  /*1d80*/  IMAD R29, R4.reuse, 0x4, R22 ;  /* 0x00000004041d7824 */ /* 0x040fe400078e0216 */
[----:B0-----:R-:W-:Y:S01]  /*1d90*/  IMAD R14, R4, 0x4, R23 ;  /* 0x00000004040e7824 */ /* 0x001fe200078e0217 */
[----:B--2---:R0:W-:Y:S04]  /*1da0*/  STS [R18], R15 ;  /* 0x0000000f12007388 */ /* 0x0041e80000000800 */
[----:B----4-:R0:W-:Y:S04]  /*1db0*/  STS [R17], R19 ;  /* 0x0000001311007388 */ /* 0x0101e80000000800 */
[----:B-----5:R0:W-:Y:S04]  /*1dc0*/  STS [R21], R12 ;  /* 0x0000000c15007388 */ /* 0x0201e80000000800 */
[----:B------:R0:W-:Y:S04]  /*1dd0*/  STS [R20], R9 ;  /* 0x0000000914007388 */ /* 0x0001e80000000800 */
[----:B------:R0:W-:Y:S04]  /*1de0*/  STS [R22], R11 ;  /* 0x0000000b16007388 */ /* 0x0001e80000000800 */
[----:B------:R0:W-:Y:S04]  /*1df0*/  STS [R23], R10 ;  /* 0x0000000a17007388 */ /* 0x0001e80000000800 */
[----:B------:R0:W-:Y:S04]  /*1e00*/  STS [R29], R8 ;  /* 0x000000081d007388 */ /* 0x0001e80000000800 */
[----:B------:R0:W-:Y:S02]  /*1e10*/  STS [R14], R13 ;  /* 0x0000000d0e007388 */ /* 0x0001e40000000800 */
.L_x_25:
[----:B------:R-:W-:Y:S05]  /*1e20*/  @!P3 BRA `(.L_x_21) ;  /* 0x000000000034b947 */ /* 0x000fea0003800000 */
[----:B------:R-:W-:-:S05]  /*1e30*/  UMOV UR4, URZ ;  /* 0x000000ff00047c82 */ /* 0x000fca0008000000 */
.L_x_26:
[----:B0-----:R-:W-:-:S05]  /*1e40*/  IMAD R8, R7, 0x4, R1 ;  /* 0x0000000407087824 */ /* 0x001fca00078e0201 */
[----:B-1----:R-:W2:Y:S04]  /*1e50*/  LDL R9, [R8] ;  /* 0x0000000008097983 */ /* 0x002ea80000100800 */
[----:B------:R-:W4:Y:S01]  /*1e60*/  LDL R11, [R8+0x28] ;  /* 0x00002800080b7983 */ /* 0x000f220000100800 */
[----:B------:R-:W-:Y:S01]  /*1e70*/  IMAD R10, R4, R7, R2 ;  /* 0x00000007040a7224 */ /* 0x000fe200078e0202 */
[----:B------:R-:W-:Y:S01]  /*1e80*/  UIADD3 UR4, UPT, UPT, UR4, 0x1, URZ ;  /* 0x0000000104047890 */ /* 0x000fe2000fffe0ff */
[----:B------:R-:W-:Y:S02]  /*1e90*/  IADD3 R7, PT, PT, R7, 0x1, RZ ;  /* 0x0000000107077810 */ /* 0x000fe40007ffe0ff */
[C---:B------:R-:W-:Y:S02]  /*1ea0*/  IMAD R12, R10.reuse, 0x4, R5 ;  /* 0x000000040a0c7824 */ /* 0x040fe400078e0205 */
[----:B------:R-:W-:Y:S01]  /*1eb0*/  IMAD R10, R10, 0x4, R6 ;  /* 0x000000040a0a7824 */ /* 0x000fe200078e0206 */
[----:B------:R-:W-:-:S02]  /*1ec0*/  ISETP.NE.AND P2, PT, R16, UR4, PT ;  /* 0x0000000410007c0c */ /* 0x000fc4000bf45270 */
[----:B--2---:R1:W-:Y:S04]  /*1ed0*/  STS [R12], R9 ;  /* 0x000000090c007388 */ /* 0x0043e80000000800 */
[----:B----4-:R1:W-:Y:S07]  /*1ee0*/  STS [R10], R11 ;  /* 0x0000000b0a007388 */ /* 0x0103ee0000000800 */
[----:B------:R-:W-:Y:S05]  /*1ef0*/  @P2 BRA `(.L_x_26) ;  /* 0xfffffffc00d02947 */ /* 0x000fea000383ffff */
.L_x_21:
[----:B------:R-:W-:Y:S06]  /*1f00*/  BAR.SYNC.DEFER_BLOCKING 0x0 ;  /* 0x0000000000007b1d */ /* 0x000fec0000010000 */
[----:B------:R-:W-:Y:S04]  /*1f10*/  BSSY.RECONVERGENT B0, `(.L_x_27) ;  /* 0x000009e000007945 */ /* 0x000fe80003800200 */
[----:B------:R-:W-:Y:S01]  /*1f20*/  BSSY.RELIABLE B1, `(.L_x_28) ;  /* 0x0000006000017945 */ /* 0x000fe20003800100 */
[----:B0--3--:R-:W-:-:S03]  /*1f30*/  @!P1 CS2R R20, SR_CLOCKLO ;  /* 0x0000000000149805 */ /* 0x009fc60000015000 */
[----:B------:R-:W-:Y:S05]  /*1f40*/  @!P1 BRA `(.L_x_29) ;  /* 0x00000000000c9947 */ /* 0x000fea0003800000 */
[----:B------:R-:W-:-:S13]  /*1f50*/  ISETP.GT.U32.AND P1, PT, R2, 0x1f, PT ;  /* 0x0000001f0200780c */ /* 0x000fda0003f24070 */
[----:B------:R-:W-:Y:S05]  /*1f60*/  @P1 BREAK.RELIABLE B1 ;  /* 0x0000000000011942 */ /* 0x000fea0003800100 */
[----:B------:R-:W-:Y:S05]  /*1f70*/  @P1 BRA `(.L_x_30) ;  /* 0x00000008005c1947 */ /* 0x000fea0003800000 */
.L_x_29:
[----:B------:R-:W-:Y:S05]  /*1f80*/  BSYNC.RELIABLE B1 ;  /* 0x0000000000017941 */ /* 0x000fea0003800100 */
.L_x_28:
[----:B-1----:R-:W-:-:S05]  /*1f90*/  VIADD R9, R2, 0x20 ;  /* 0x0000002002097836 */ /* 0x002fca0000000000 */
[----:B------:R-:W-:-:S13]  /*1fa0*/  ISETP.GE.U32.OR P0, PT, R9, R4, !P0 ;  /* 0x000000040900720c */ /* 0x000fda0004706470 */
[----:B------:R-:W-:Y:S05]  /*1fb0*/  @P0 BRA `(.L_x_30) ;  /* 0x00000008004c0947 */ /* 0x000fea0003800000 */
[----:B------:R-:W-:Y:S01]  /*1fc0*/  ISETP.NE.AND P0, PT, R3, 0x1, PT ;  /* 0x000000010300780c */ /* 0x000fe20003f05270 */
[----:B------:R-:W-:-:S12]  /*1fd0*/  IMAD R7, R2, 0x4, R5 ;  /* 0x0000000402077824 */ /* 0x000fd800078e0205 */
[----:B------:R-:W-:Y:S05]  /*1fe0*/  @P0 BRA `(.L_x_31) ;  /* 0x0000000000340947 */ /* 0x000fea0003800000 */
[----:B------:R-:W-:-:S07]  /*1ff0*/  IMAD R3, R2, 0x4, R6 ;  /* 0x0000000402037824 */ /* 0x000fce00078e0206 */
.L_x_32:
[C---:B------:R-:W-:Y:S01]  /*2000*/  IMAD R10, R9.reuse, 0x4, R5 ;  /* 0x00000004090a7824 */ /* 0x040fe200078e0205 */
[----:B------:R-:W-:Y:S05]  /*2010*/  LDS R8, [R7] ;  /* 0x0000000007087984 */ /* 0x000fea0000000800 */
[----:B------:R-:W0:Y:S02]  /*2020*/  LDS R10, [R10] ;  /* 0x000000000a0a7984 */ /* 0x000e240000000800 */
[----:B0-----:R-:W-:Y:S01]  /*2030*/  FSETP.GT.AND P0, PT, R10, R8, PT ;  /* 0x000000080a00720b */ /* 0x001fe20003f04000 */
[C---:B------:R-:W-:Y:S02]  /*2040*/  IMAD R8, R9.reuse, 0x4, R6 ;  /* 0x0000000409087824 */ /* 0x040fe400078e0206 */
[----:B------:R-:W-:-:S10]  /*2050*/  VIADD R9, R9, 0x20 ;  /* 0x0000002009097836 */ /* 0x000fd40000000000 */
[----:B------:R-:W0:Y:S04]  /*2060*/  @P0 LDS R8, [R8] ;  /* 0x0000000008080984 */ /* 0x000e280000000800 */
[----:B------:R1:W-:Y:S04]  /*2070*/  @P0 STS [R7], R10 ;  /* 0x0000000a07000388 */ /* 0x0003e80000000800 */
[----:B0-----:R1:W-:Y:S01]  /*2080*/  @P0 STS [R3], R8 ;  /* 0x0000000803000388 */ /* 0x0013e20000000800 */
[----:B------:R-:W-:-:S13]  /*2090*/  ISETP.GE.U32.AND P0, PT, R9, R4, PT ;  /* 0x000000040900720c */ /* 0x000fda0003f06070 */
[----:B-1----:R-:W-:Y:S05]  /*20a0*/  @!P0 BRA `(.L_x_32) ;  /* 0xfffffffc00d48947 */ /* 0x002fea000383ffff */
[----:B------:R-:W-:Y:S05]  /*20b0*/  BRA `(.L_x_30) ;  /* 0x00000008000c7947 */ /* 0x000fea0003800000 */
.L_x_31:
[----:B------:R-:W-:-:S05]  /*20c0*/  VIADD R3, R3, 0xffffffff ;  /* 0xffffffff03037836 */ /* 0x000fca0000000000 */
[----:B------:R-:W-:-:S07]  /*20d0*/  LOP3.LUT R8, R3, 0xfffffff8, RZ, 0xc0, !PT ;  /* 0xfffffff803087812 */ /* 0x000fce00078ec0ff */
.L_x_40:
[----:B------:R-:W-:Y:S01]  /*20e0*/  BSSY.RECONVERGENT B2, `(.L_x_33) ;  /* 0x000007d000027945 */ /* 0x000fe20003800200 */
[----:B------:R-:W-:-:S07]  /*20f0*/  IMAD.MOV.U32 R10, RZ, RZ, RZ ;  /* 0x000000ffff0a7224 */ /* 0x000fce00078e00ff */
.L_x_39:
[----:B------:R-:W-:Y:S01]  /*2100*/  IMAD R11, R4, R10, R9 ;  /* 0x0000000a040b7224 */ /* 0x000fe200078e0209 */
[----:B------:R0:W1:Y:S01]  /*2110*/  LDS R17, [R7] ;  /* 0x0000000007117984 */ /* 0x0000620000000800 */
[----:B------:R-:W-:Y:S02]  /*2120*/  IMAD.MOV.U32 R15, RZ, RZ, 0x1 ;  /* 0x00000001ff0f7424 */ /* 0x000fe400078e00ff */
[C---:B------:R-:W-:Y:S02]  /*2130*/  IMAD R12, R11.reuse, 0x4, R5 ;  /* 0x000000040b0c7824 */ /* 0x040fe400078e0205 */
[----:B------:R-:W-:Y:S02]  /*2140*/  IMAD R13, R11, 0x4, R6 ;  /* 0x000000040b0d7824 */ /* 0x000fe400078e0206 */
[----:B------:R-:W2:Y:S02]  /*2150*/  LDC R11, c[0x0][0x398] ;  /* 0x0000e600ff0b7b82 */ /* 0x000ea40000000800 */
[----:B------:R-:W3:Y:S04]  /*2160*/  LDS R12, [R12] ;  /* 0x000000000c0c7984 */ /* 0x000ee80000000800 */
[----:B------:R-:W4:Y:S01]  /*2170*/  LDS R13, [R13] ;  /* 0x000000000d0d7984 */ /* 0x000f220000000800 */
[----:B--2---:R-:W-:-:S05]  /*2180*/  VIADD R14, R11, 0xfffffffe ;  /* 0xfffffffe0b0e7836 */ /* 0x004fca0000000000 */
[----:B------:R-:W-:Y:S01]  /*2190*/  ISETP.GE.U32.AND P0, PT, R14, 0x7, PT ;  /* 0x000000070e00780c */ /* 0x000fe20003f06070 */
[----:B------:R-:W-:-:S12]  /*21a0*/  IMAD.MOV.U32 R14, RZ, RZ, RZ ;  /* 0x000000ffff0e7224 */ /* 0x000fd800078e00ff */
[----:B01-34-:R-:W-:Y:S05]  /*21b0*/  @!P0 BRA `(.L_x_34) ;  /* 0x0000000000c48947 */ /* 0x01bfea0003800000 */
[----:B------:R-:W-:Y:S01]  /*21c0*/  HFMA2 R15, -RZ, RZ, 0, 5.9604644775390625e-08 ;  /* 0x00000001ff0f7431 */ /* 0x000fe200000001ff */
[----:B------:R-:W-:Y:S01]  /*21d0*/  BSSY.RECONVERGENT B3, `(.L_x_34) ;  /* 0x000002f000037945 */ /* 0x000fe20003800200 */
[----:B------:R-:W-:-:S07]  /*21e0*/  IMAD.MOV.U32 R14, RZ, RZ, RZ ;  /* 0x000000ffff0e7224 */ /* 0x000fce00078e00ff */
.L_x_35:
[----:B------:R-:W-:-:S04]  /*21f0*/  IMAD R16, R4, R15, RZ ;  /* 0x0000000f04107224 */ /* 0x000fc800078e02ff */
[----:B------:R-:W-:-:S04]  /*2200*/  IMAD R19, R16, 0x4, R7 ;  /* 0x0000000410137824 */ /* 0x000fc800078e0207 */
[C---:B------:R-:W-:Y:S01]  /*2210*/  IMAD R29, R4.reuse, 0x4, R19 ;  /* 0x00000004041d7824 */ /* 0x040fe200078e0213 */
[----:B------:R-:W0:Y:S03]  /*2220*/  LDS R18, [R19] ;  /* 0x0000000013127984 */ /* 0x000e260000000800 */
[C---:B------:R-:W-:Y:S01]  /*2230*/  IMAD R22, R4.reuse, 0x4, R29 ;  /* 0x0000000404167824 */ /* 0x040fe200078e021d */
[----:B------:R-:W1:Y:S03]  /*2240*/  LDS R16, [R29] ;  /* 0x000000001d107984 */ /* 0x000e660000000800 */
[----:B------:R-:W-:Y:S01]  /*2250*/  IMAD R28, R4, 0x4, R22 ;  /* 0x00000004041c7824 */ /* 0x000fe200078e0216 */
[----:B0-----:R-:W-:-:S04]  /*2260*/  FSETP.GEU.AND P0, PT, R18, R17, PT ;  /* 0x000000111200720b */ /* 0x001fc80003f0e000 */
[----:B------:R-:W-:Y:S02]  /*2270*/  FSEL R23, R18, R17, !P0 ;  /* 0x0000001112177208 */ /* 0x000fe40004000000 */
[----:B------:R0:W2:Y:S01]  /*2280*/  LDS R17, [R22] ;  /* 0x0000000016117984 */ /* 0x0000a20000000800 */
[----:B------:R-:W-:Y:S02]  /*2290*/  SEL R14, R15, R14, !P0 ;  /* 0x0000000e0f0e7207 */ /* 0x000fe40004000000 */
[----:B-1----:R-:W-:-:S04]  /*22a0*/  FSETP.GEU.AND P1, PT, R16, R23, PT ;  /* 0x000000171000720b */ /* 0x002fc80003f2e000 */
[----:B------:R-:W-:Y:S01]  /*22b0*/  FSEL R18, R16, R23, !P1 ;  /* 0x0000001710127208 */ /* 0x000fe20004800000 */
[C---:B------:R-:W-:Y:S01]  /*22c0*/  IMAD R23, R4.reuse, 0x4, R28 ;  /* 0x0000000404177824 */ /* 0x040fe200078e021c */
[----:B------:R-:W1:Y:S03]  /*22d0*/  LDS R16, [R28] ;  /* 0x000000001c107984 */ /* 0x000e660000000800 */
[----:B------:R-:W-:-:S04]  /*22e0*/  IMAD R29, R4, 0x4, R23 ;  /* 0x00000004041d7824 */ /* 0x000fc800078e0217 */
[----:B0-----:R-:W-:Y:S02]  /*22f0*/  IMAD R22, R4, 0x4, R29 ;  /* 0x0000000404167824 */ /* 0x001fe400078e021d */
[----:B------:R-:W-:Y:S01]  /*2300*/  @!P1 VIADD R14, R15, 0x1 ;  /* 0x000000010f0e9836 */ /* 0x000fe20000000000 */
[----:B--2---:R-:W-:-:S04]  /*2310*/  FSETP.GEU.AND P2, PT, R17, R18, PT ;  /* 0x000000121100720b */ /* 0x004fc80003f4e000 */
[----:B------:R-:W-:Y:S02]  /*2320*/  FSEL R19, R17, R18, !P2 ;  /* 0x0000001211137208 */ /* 0x000fe40005000000 */
[----:B------:R-:W0:Y:S02]  /*2330*/  LDS R17, [R23] ;  /* 0x0000000017117984 */ /* 0x000e240000000800 */
[----:B-1----:R-:W-:-:S04]  /*2340*/  FSETP.GEU.AND P3, PT, R16, R19, PT ;  /* 0x000000131000720b */ /* 0x002fc80003f6e000 */
[----:B------:R-:W-:Y:S01]  /*2350*/  FSEL R18, R16, R19, !P3 ;  /* 0x0000001310127208 */ /* 0x000fe20005800000 */
[C---:B------:R-:W-:Y:S01]  /*2360*/  @!P2 VIADD R14, R15.reuse, 0x2 ;  /* 0x000000020f0ea836 */ /* 0x040fe20000000000 */
[----:B------:R-:W1:Y:S07]  /*2370*/  LDS R16, [R29] ;  /* 0x000000001d107984 */ /* 0x000e6e0000000800 */
[----:B------:R-:W-:Y:S01]  /*2380*/  @!P3 VIADD R14, R15, 0x3 ;  /* 0x000000030f0eb836 */ /* 0x000fe20000000000 */
[----:B0-----:R-:W-:-:S04]  /*2390*/  FSETP.GEU.AND P4, PT, R17, R18, PT ;  /* 0x000000121100720b */ /* 0x001fc80003f8e000 */
[----:B------:R-:W-:Y:S01]  /*23a0*/  FSEL R19, R17, R18, !P4 ;  /* 0x0000001211137208 */ /* 0x000fe20006000000 */
[----:B------:R-:W-:Y:S01]  /*23b0*/  IMAD R17, R4, 0x4, R22 ;  /* 0x0000000404117824 */ /* 0x000fe200078e0216 */
[----:B------:R-:W0:Y:S02]  /*23c0*/  LDS R18, [R22] ;  /* 0x0000000016127984 */ /* 0x000e240000000800 */
[----:B-1----:R-:W-:-:S03]  /*23d0*/  FSETP.GEU.AND P0, PT, R16, R19, PT ;  /* 0x000000131000720b */ /* 0x002fc60003f0e000 */
[----:B------:R-:W1:Y:S01]  /*23e0*/  LDS R17, [R17] ;  /* 0x0000000011117984 */ /* 0x000e620000000800 */
[----:B------:R-:W-:Y:S01]  /*23f0*/  FSEL R19, R16, R19, !P0 ;  /* 0x0000001310137208 */ /* 0x000fe20004000000 */
[----:B------:R-:W-:-:S08]  /*2400*/  @!P4 VIADD R14, R15, 0x4 ;  /* 0x000000040f0ec836 */ /* 0x000fd00000000000 */
[----:B------:R-:W-:Y:S01]  /*2410*/  @!P0 VIADD R14, R15, 0x5 ;  /* 0x000000050f0e8836 */ /* 0x000fe20000000000 */
[----:B0-----:R-:W-:-:S04]  /*2420*/  FSETP.GEU.AND P1, PT, R18, R19, PT ;  /* 0x000000131200720b */ /* 0x001fc80003f2e000 */
[----:B------:R-:W-:Y:S01]  /*2430*/  FSEL R18, R18, R19, !P1 ;  /* 0x0000001312127208 */ /* 0x000fe20004800000 */
[----:B------:R-:W-:-:S03]  /*2440*/  VIADD R19, R15, 0x7 ;  /* 0x000000070f137836 */ /* 0x000fc60000000000 */
[----:B-1----:R-:W-:Y:S02]  /*2450*/  FSETP.GEU.AND P0, PT, R17, R18, PT ;  /* 0x000000121100720b */ /* 0x002fe40003f0e000 */
[----:B------:R-:W-:Y:S02]  /*2460*/  ISETP.NE.AND P2, PT, R19, R8, PT ;  /* 0x000000081300720c */ /* 0x000fe40003f45270 */
[----:B------:R-:W-:Y:S02]  /*2470*/  FSEL R17, R17, R18, !P0 ;  /* 0x0000001211117208 */ /* 0x000fe40004000000 */
[C---:B------:R-:W-:Y:S01]  /*2480*/  @!P1 IADD3 R14, PT, PT, R15.reuse, 0x6, RZ ;  /* 0x000000060f0e9810 */ /* 0x040fe20007ffe0ff */
[----:B------:R-:W-:-:S03]  /*2490*/  VIADD R15, R15, 0x8 ;  /* 0x000000080f0f7836 */ /* 0x000fc60000000000 */
[----:B------:R-:W-:-:S05]  /*24a0*/  SEL R14, R19, R14, !P0 ;  /* 0x0000000e130e7207 */ /* 0x000fca0004000000 */
[----:B------:R-:W-:Y:S05]  /*24b0*/  @P2 BRA `(.L_x_35) ;  /* 0xfffffffc004c2947 */ /* 0x000fea000383ffff */
[----:B------:R-:W-:Y:S05]  /*24c0*/  BSYNC.RECONVERGENT B3 ;  /* 0x0000000000037941 */ /* 0x000fea0003800200 */
.L_x_34:
[----:B------:R-:W-:-:S13]  /*24d0*/  LOP3.LUT P0, R16, R3, 0x7, RZ, 0xc0, !PT ;  /* 0x0000000703107812 */ /* 0x000fda000780c0ff */
[----:B------:R-:W-:Y:S05]  /*24e0*/  @!P0 BRA `(.L_x_36) ;  /* 0x0000000000c88947 */ /* 0x000fea0003800000 */
[----:B------:R-:W-:-:S05]  /*24f0*/  VIADD R16, R16, 0xffffffff ;  /* 0xffffffff10107836 */ /* 0x000fca0000000000 */
[----:B------:R-:W-:-:S13]  /*2500*/  ISETP.GE.U32.AND P0, PT, R16, 0x3, PT ;  /* 0x000000031000780c */ /* 0x000fda0003f06070 */
[----:B------:R-:W-:Y:S05]  /*2510*/  @!P0 BRA `(.L_x_37) ;  /* 0x0000000000588947 */ /* 0x000fea0003800000 */
[----:B------:R-:W-:-:S04]  /*2520*/  IMAD R16, R15, R4, RZ ;  /* 0x000000040f107224 */ /* 0x000fc800078e02ff */
[----:B------:R-:W-:-:S04]  /*2530*/  IMAD R19, R16, 0x4, R7 ;  /* 0x0000000410137824 */ /* 0x000fc800078e0207 */
[C---:B------:R-:W-:Y:S01]  /*2540*/  IMAD R23, R4.reuse, 0x4, R19 ;  /* 0x0000000404177824 */ /* 0x040fe200078e0213 */
[----:B------:R-:W0:Y:S03]  /*2550*/  LDS R18, [R19] ;  /* 0x0000000013127984 */ /* 0x000e260000000800 */
[C---:B------:R-:W-:Y:S01]  /*2560*/  IMAD R29, R4.reuse, 0x4, R23 ;  /* 0x00000004041d7824 */ /* 0x040fe200078e0217 */
[----:B------:R-:W1:Y:S03]  /*2570*/  LDS R16, [R23] ;  /* 0x0000000017107984 */ /* 0x000e660000000800 */
[----:B------:R-:W-:-:S06]  /*2580*/  IMAD R22, R4, 0x4, R29 ;  /* 0x0000000404167824 */ /* 0x000fcc00078e021d */
[----:B------:R-:W-:Y:S01]  /*2590*/  LDS R22, [R22] ;  /* 0x0000000016167984 */ /* 0x000fe20000000800 */
[----:B0-----:R-:W-:-:S04]  /*25a0*/  FSETP.GEU.AND P0, PT, R18, R17, PT ;  /* 0x000000111200720b */ /* 0x001fc80003f0e000 */
[----:B------:R-:W-:Y:S02]  /*25b0*/  FSEL R17, R18, R17, !P0 ;  /* 0x0000001112117208 */ /* 0x000fe40004000000 */
[----:B------:R-:W0:Y:S01]  /*25c0*/  LDS R18, [R29] ;  /* 0x000000001d127984 */ /* 0x000e220000000800 */
[----:B------:R-:W-:Y:S02]  /*25d0*/  SEL R14, R15, R14, !P0 ;  /* 0x0000000e0f0e7207 */ /* 0x000fe40004000000 */
[----:B-1----:R-:W-:-:S04]  /*25e0*/  FSETP.GEU.AND P1, PT, R16, R17, PT ;  /* 0x000000111000720b */ /* 0x002fc80003f2e000 */
[----:B------:R-:W-:-:S09]  /*25f0*/  FSEL R16, R16, R17, !P1 ;  /* 0x0000001110107208 */ /* 0x000fd20004800000 */
[----:B------:R-:W-:Y:S01]  /*2600*/  @!P1 VIADD R14, R15, 0x1 ;  /* 0x000000010f0e9836 */ /* 0x000fe20000000000 */
[----:B0-----:R-:W-:-:S04]  /*2610*/  FSETP.GEU.AND P2, PT, R18, R16, PT ;  /* 0x000000101200720b */ /* 0x001fc80003f4e000 */
[----:B------:R-:W-:-:S04]  /*2620*/  FSEL R16, R18, R16, !P2 ;  /* 0x0000001012107208 */ /* 0x000fc80005000000 */
[----:B------:R-:W-:-:S04]  /*2630*/  FSETP.GEU.AND P3, PT, R22, R16, PT ;  /* 0x000000101600720b */ /* 0x000fc80003f6e000 */
[----:B------:R-:W-:Y:S01]  /*2640*/  FSEL R17, R22, R16, !P3 ;  /* 0x0000001016117208 */ /* 0x000fe20005800000 */
[----:B------:R-:W-:-:S08]  /*2650*/  @!P2 VIADD R14, R15, 0x2 ;  /* 0x000000020f0ea836 */ /* 0x000fd00000000000 */
[C---:B------:R-:W-:Y:S02]  /*2660*/  @!P3 VIADD R14, R15.reuse, 0x3 ;  /* 0x000000030f0eb836 */ /* 0x040fe40000000000 */
[----:B------:R-:W-:-:S07]  /*2670*/  VIADD R15, R15, 0x4 ;  /* 0x000000040f0f7836 */ /* 0x000fce0000000000 */
.L_x_37:
[----:B------:R-:W-:-:S13]  /*2680*/  LOP3.LUT P0, R16, R3, 0x3, RZ, 0xc0, !PT ;  /* 0x0000000303107812 */ /* 0x000fda000780c0ff */
[----:B------:R-:W-:Y:S05]  /*2690*/  @!P0 BRA `(.L_x_36) ;  /* 0x00000000005c8947 */ /* 0x000fea0003800000 */
[----:B------:R-:W-:Y:S02]  /*26a0*/  ISETP.NE.AND P0, PT, R16, 0x1, PT ;  /* 0x000000011000780c */ /* 0x000fe40003f05270 */
[----:B------:R-:W-:-:S04]  /*26b0*/  LOP3.LUT R18, R11, 0x1, RZ, 0xc0, !PT ;  /* 0x000000010b127812 */ /* 0x000fc800078ec0ff */
[----:B------:R-:W-:-:S07]  /*26c0*/  ISETP.NE.U32.AND P1, PT, R18, 0x1, PT ;  /* 0x000000011200780c */ /* 0x000fce0003f25070 */
[----:B------:R-:W-:Y:S06]  /*26d0*/  @!P0 BRA `(.L_x_38) ;  /* 0x0000000000308947 */ /* 0x000fec0003800000 */
[----:B------:R-:W-:-:S04]  /*26e0*/  IMAD R16, R15, R4, RZ ;  /* 0x000000040f107224 */ /* 0x000fc800078e02ff */
[----:B------:R-:W-:-:S04]  /*26f0*/  IMAD R19, R16, 0x4, R7 ;  /* 0x0000000410137824 */ /* 0x000fc800078e0207 */
[----:B------:R-:W-:Y:S01]  /*2700*/  IMAD R18, R4, 0x4, R19 ;  /* 0x0000000404127824 */ /* 0x000fe200078e0213 */
[----:B------:R-:W0:Y:S05]  /*2710*/  LDS R16, [R19] ;  /* 0x0000000013107984 */ /* 0x000e2a0000000800 */
[----:B------:R-:W1:Y:S01]  /*2720*/  LDS R18, [R18] ;  /* 0x0000000012127984 */ /* 0x000e620000000800 */
[----:B0-----:R-:W-:-:S04]  /*2730*/  FSETP.GEU.AND P0, PT, R16, R17, PT ;  /* 0x000000111000720b */ /* 0x001fc80003f0e000 */
[----:B------:R-:W-:Y:S02]  /*2740*/  FSEL R17, R16, R17, !P0 ;  /* 0x0000001110117208 */ /* 0x000fe40004000000 */
[----:B------:R-:W-:Y:S02]  /*2750*/  SEL R14, R15, R14, !P0 ;  /* 0x0000000e0f0e7207 */ /* 0x000fe40004000000 */
[----:B-1----:R-:W-:-:S04]  /*2760*/  FSETP.GEU.AND P2, PT, R18, R17, PT ;  /* 0x000000111200720b */ /* 0x002fc80003f4e000 */
[----:B------:R-:W-:-:S09]  /*2770*/  FSEL R17, R18, R17, !P2 ;  /* 0x0000001112117208 */ /* 0x000fd20005000000 */
[C---:B------:R-:W-:Y:S02]  /*2780*/  @!P2 VIADD R14, R15.reuse, 0x1 ;  /* 0x000000010f0ea836 */ /* 0x040fe40000000000 */
[----:B------:R-:W-:-:S07]  /*2790*/  VIADD R15, R15, 0x2 ;  /* 0x000000020f0f7836 */ /* 0x000fce0000000000 */
.L_x_38:
[----:B------:R-:W-:Y:S05]  /*27a0*/  @!P1 BRA `(.L_x_36) ;  /* 0x0000000000189947 */ /* 0x000fea0003800000 */
[----:B------:R-:W-:-:S05]  /*27b0*/  IMAD R16, R4, R15, RZ ;  /* 0x0000000f04107224 */ /* 0x000fca00078e02ff */
[----:B------:R-:W-:-:S06]  /*27c0*/  LEA R16, R16, R7, 0x2 ;  /* 0x0000000710107211 */ /* 0x000fcc00078e10ff */
[----:B------:R-:W0:Y:S02]  /*27d0*/  LDS R16, [R16] ;  /* 0x0000000010107984 */ /* 0x000e240000000800 */
[----:B0-----:R-:W-:-:S13]  /*27e0*/  FSETP.GEU.AND P0, PT, R16, R17, PT ;  /* 0x000000111000720b */ /* 0x001fda0003f0e000 */
[----:B------:R-:W-:Y:S02]  /*27f0*/  @!P0 IMAD.MOV.U32 R17, RZ, RZ, R16 ;  /* 0x000000ffff118224 */ /* 0x000fe400078e0010 */
[----:B------:R-:W-:-:S07]  /*2800*/  @!P0 IMAD.MOV.U32 R14, RZ, RZ, R15 ;  /* 0x000000ffff0e8224 */ /* 0x000fce00078e000f */
.L_x_36:
[----:B------:R-:W-:Y:S01]  /*2810*/  FSETP.GT.AND P0, PT, R12, R17, PT ;  /* 0x000000110c00720b */ /* 0x000fe20003f04000 */
[----:B------:R-:W-:-:S12]  /*2820*/  VIADD R10, R10, 0x1 ;  /* 0x000000010a0a7836 */ /* 0x000fd80000000000 */
[----:B------:R-:W-:-:S04]  /*2830*/  @P0 IMAD R14, R4, R14, RZ ;  /* 0x0000000e040e0224 */ /* 0x000fc800078e02ff */
[C---:B------:R-:W-:Y:S02]  /*2840*/  @P0 IMAD.IADD R15, R14.reuse, 0x1, R2 ;  /* 0x000000010e0f0824 */ /* 0x040fe400078e0202 */
[----:B------:R-:W-:Y:S02]  /*2850*/  @P0 IMAD R17, R14, 0x4, R7 ;  /* 0x000000040e110824 */ /* 0x000fe400078e0207 */
[----:B------:R-:W-:-:S03]  /*2860*/  @P0 IMAD R14, R15, 0x4, R6 ;  /* 0x000000040f0e0824 */ /* 0x000fc600078e0206 */
[----:B------:R0:W-:Y:S04]  /*2870*/  @P0 STS [R17], R12 ;  /* 0x0000000c11000388 */ /* 0x0001e80000000800 */
[----:B------:R0:W-:Y:S01]  /*2880*/  @P0 STS [R14], R13 ;  /* 0x0000000d0e000388 */ /* 0x0001e20000000800 */
[----:B------:R-:W-:-:S13]  /*2890*/  ISETP.NE.AND P0, PT, R10, R11, PT ;  /* 0x0000000b0a00720c */ /* 0x000fda0003f05270 */
[----:B0-----:R-:W-:Y:S05]  /*28a0*/  @P0 BRA `(.L_x_39) ;  /* 0xfffffff800140947 */ /* 0x001fea000383ffff */
[----:B------:R-:W-:Y:S05]  /*28b0*/  BSYNC.RECONVERGENT B2 ;  /* 0x0000000000027941 */ /* 0x000fea0003800200 */
.L_x_33:
[----:B------:R-:W-:-:S05]  /*28c0*/  VIADD R9, R9, 0x20 ;  /* 0x0000002009097836 */ /* 0x000fca0000000000 */
[----:B------:R-:W-:-:S13]  /*28d0*/  ISETP.GE.U32.AND P0, PT, R9, R4, PT ;  /* 0x000000040900720c */ /* 0x000fda0003f06070 */
[----:B------:R-:W-:Y:S05]  /*28e0*/  @!P0 BRA `(.L_x_40) ;  /* 0xfffffff400fc8947 */ /* 0x000fea000383ffff */
.L_x_30:
[----:B------:R-:W-:Y:S05]  /*28f0*/  BSYNC.RECONVERGENT B0 ;  /* 0x0000000000007941 */ /* 0x000fea0003800200 */
.L_x_27:
[----:B------:R-:W-:Y:S05]  /*2900*/  WARPSYNC.ALL ;  /* 0x0000000000007948 */ /* 0x000fea0003800000 */
[----:B------:R-:W-:Y:S01]  /*2910*/  BAR.SYNC.DEFER_BLOCKING 0x0 ;  /* 0x0000000000007b1d */ /* 0x000fe20000010000 */
[----:B------:R-:W-:-:S13]  /*2920*/  ISETP.NE.AND P0, PT, R2, RZ, PT ;  /* 0x000000ff0200720c */ /* 0x000fda0003f05270 */
[----:B------:R-:W-:Y:S05]  /*2930*/  @P0 EXIT ;  /* 0x000000000000094d */ /* 0x000fea0003800000 */
[----:B------:R-:W0:Y:S02]  /*2940*/  LDCU UR4, c[0x0][0x398] ;  /* 0x00007300ff0477ac */ /* 0x000e240008000800 */
[----:B0-----:R-:W-:Y:S01]  /*2950*/  UISETP.GE.AND UP0, UPT, UR4, 0x1, UPT ;  /* 0x000000010400788c */ /* 0x001fe2000bf06270 */
[----:B------:R-:W-:-:S08]  /*2960*/  CS2R R22, SR_CLOCKLO ;  /* 0x0000000000167805 */ /* 0x000fd00000015000 */
[----:B------:R-:W-:Y:S05]  /*2970*/  BRA.U !UP0, `(.L_x_41) ;  /* 0x0000001508247547 */ /* 0x000fea000b800000 */
[----:B------:R-:W-:-:S09]  /*2980*/  UISETP.NE.AND UP0, UPT, UR4, 0x1, UPT ;  /* 0x000000010400788c */ /* 0x000fd2000bf05270 */
[----:B------:R-:W-:Y:S05]  /*2990*/  BRA.U UP0, `(.L_x_42) ;  /* 0x00000001005c7547 */ /* 0x000fea000b800000 */
[----:B------:R-:W1:Y:S01]  /*29a0*/  S2R R3, SR_CgaCtaId ;  /* 0x0000000000037919 */ /* 0x000e620000008800 */
[----:B------:R-:W-:-:S04]  /*29b0*/  MOV R2, 0x400 ;  /* 0x0000040000027802 */ /* 0x000fc80000000f00 */
[----:B-1----:R-:W-:Y:S01]  /*29c0*/  LEA R11, R3, R2, 0x18 ;  /* 0x00000002030b7211 */ /* 0x002fe200078ec0ff */
[----:B------:R-:W-:-:S04]  /*29d0*/  IMAD.MOV.U32 R3, RZ, RZ, 0x4 ;  /* 0x00000004ff037424 */ /* 0x000fc800078e00ff */
[----:B------:R0:W1:Y:S01]  /*29e0*/  LDS R7, [R11] ;  /* 0x000000000b077984 */ /* 0x0000620000000800 */
[----:B------:R-:W-:-:S07]  /*29f0*/  IMAD R2, R4, 0x4, R11 ;  /* 0x0000000404027824 */ /* 0x000fce00078e020b */
.L_x_45:
[----:B------:R-:W-:Y:S02]  /*2a00*/  IMAD.IADD R8, R11, 0x1, R3 ;  /* 0x000000010b087824 */ /* 0x000fe400078e0203 */
[----:B------:R-:W-:-:S04]  /*2a10*/  VIADD R9, R3, 0x4 ;  /* 0x0000000403097836 */ /* 0x000fc80000000000 */
[----:B------:R-:W1:Y:S01]  /*2a20*/  LDS R8, [R8] ;  /* 0x0000000008087984 */ /* 0x000e620000000800 */
[----:B------:R-:W-:Y:S02]  /*2a30*/  ISETP.NE.AND P1, PT, R9, 0x80, PT ;  /* 0x000000800900780c */ /* 0x000fe40003f25270 */
[----:B-12---:R-:W-:-:S13]  /*2a40*/  FSETP.GT.AND P0, PT, R8, R7, PT ;  /* 0x000000070800720b */ /* 0x006fda0003f04000 */
[----:B------:R-:W-:Y:S05]  /*2a50*/  @!P0 BRA `(.L_x_43) ;  /* 0x0000000000208947 */ /* 0x000fea0003800000 */
[----:B------:R-:W-:Y:S01]  /*2a60*/  IMAD.IADD R3, R2, 0x1, R3 ;  /* 0x0000000102037824 */ /* 0x000fe200078e0203 */
[----:B------:R-:W1:Y:S01]  /*2a70*/  S2R R10, SR_CgaCtaId ;  /* 0x00000000000a7919 */ /* 0x000e620000008800 */
[----:B0-----:R-:W-:-:S04]  /*2a80*/  MOV R11, 0x400 ;  /* 0x00000400000b7802 */ /* 0x001fc80000000f00 */
[----:B------:R-:W0:Y:S01]  /*2a90*/  LDS R3, [R3] ;  /* 0x0000000003037984 */ /* 0x000e220000000800 */
[----:B-1----:R-:W-:-:S05]  /*2aa0*/  LEA R11, R10, R11, 0x18 ;  /* 0x0000000b0a0b7211 */ /* 0x002fca00078ec0ff */
[----:B------:R1:W-:Y:S04]  /*2ab0*/  STS [R11], R8 ;  /* 0x000000080b007388 */ /* 0x0003e80000000800 */
[----:B0-----:R1:W-:Y:S04]  /*2ac0*/  STS [R6], R3 ;  /* 0x0000000306007388 */ /* 0x0013e80000000800 */
[----:B------:R1:W2:Y:S02]  /*2ad0*/  LDS R7, [R11] ;  /* 0x000000000b077984 */ /* 0x0002a40000000800 */
.L_x_43:
[----:B------:R-:W-:Y:S05]  /*2ae0*/  @!P1 BRA `(.L_x_44) ;  /* 0x0000000800d89947 */ /* 0x000fea0003800000 */
[----:B-1----:R-:W-:Y:S01]  /*2af0*/  IMAD.MOV.U32 R3, RZ, RZ, R9 ;  /* 0x000000ffff037224 */ /* 0x002fe200078e0009 */
[----:B------:R-:W-:Y:S06]  /*2b00*/  BRA `(.L_x_45) ;  /* 0xfffffffc00bc7947 */ /* 0x000fec000383ffff */
.L_x_42:
[----:B------:R-:W0:Y:S01]  /*2b10*/  S2UR UR6, SR_CgaCtaId ;  /* 0x00000000000679c3 */ /* 0x000e220000008800 */
[----:B------:R-:W-:Y:S01]  /*2b20*/  UMOV UR5, 0x400 ;  /* 0x0000040000057882 */ /* 0x000fe20000000000 */
[----:B------:R-:W-:Y:S01]  /*2b30*/  UIADD3 UR4, UPT, UPT, UR4, -0x1, URZ ;  /* 0xffffffff04047890 */ /* 0x000fe2000fffe0ff */
[----:B------:R-:W-:-:S03]  /*2b40*/  UMOV UR7, 0x1 ;  /* 0x0000000100077882 */ /* 0x000fc60000000000 */
[----:B------:R-:W-:Y:S02]  /*2b50*/  ULOP3.LUT UR10, UR4, 0xfffffff0, URZ, 0xc0, !UPT ;  /* 0xfffffff0040a7892 */ /* 0x000fe4000f8ec0ff */
[----:B0-----:R-:W-:-:S09]  /*2b60*/  ULEA UR5, UR6, UR5, 0x18 ;  /* 0x0000000506057291 */ /* 0x001fd2000f8ec0ff */
[----:B------:R-:W0:Y:S03]  /*2b70*/  LDS R18, [UR5] ;  /* 0x00000005ff127984 */ /* 0x000e260008000800 */
.L_x_53:
[----:B---3--:R-:W-:-:S07]  /*2b80*/  IMAD.MOV.U32 R2, RZ, RZ, RZ ;  /* 0x000000ffff027224 */ /* 0x008fce00078e00ff */
.L_x_52:
[----:B------:R-:W-:Y:S01]  /*2b90*/  IMAD R3, R4, R2, UR7 ;  /* 0x0000000704037e24 */ /* 0x000fe2000f8e0202 */
[----:B------:R-:W2:Y:S01]  /*2ba0*/  LDCU UR11, c[0x0][0x398] ;  /* 0x00007300ff0b77ac */ /* 0x000ea20008000800 */
[----:B------:R-:W-:Y:S02]  /*2bb0*/  IMAD.MOV.U32 R19, RZ, RZ, RZ ;  /* 0x000000ffff137224 */ /* 0x000fe400078e00ff */
[C---:B---3--:R-:W-:Y:S01]  /*2bc0*/  IMAD R7, R3.reuse, 0x4, R6 ;  /* 0x0000000403077824 */ /* 0x048fe200078e0206 */
[----:B-1----:R-:W-:Y:S01]  /*2bd0*/  LEA R9, R3, R5, 0x2 ;  /* 0x0000000503097211 */ /* 0x002fe200078e10ff */
[----:B------:R-:W-:Y:S02]  /*2be0*/  IMAD.MOV.U32 R10, RZ, RZ, 0x1 ;  /* 0x00000001ff0a7424 */ /* 0x000fe400078e00ff */
[----:B0-----:R-:W-:Y:S02]  /*2bf0*/  IMAD.MOV.U32 R8, RZ, RZ, R18 ;  /* 0x000000ffff087224 */ /* 0x001fe400078e0012 */
[----:B------:R0:W1:Y:S04]  /*2c00*/  LDS R3, [R9] ;  /* 0x0000000009037984 */ /* 0x0000680000000800 */
[----:B------:R-:W3:Y:S01]  /*2c10*/  LDS R7, [R7] ;  /* 0x0000000007077984 */ /* 0x000ee20000000800 */
[----:B--2---:R-:W-:-:S04]  /*2c20*/  UIADD3 UR5, UPT, UPT, UR11, -0x2, URZ ;  /* 0xfffffffe0b057890 */ /* 0x004fc8000fffe0ff */
[----:B------:R-:W-:-:S09]  /*2c30*/  UISETP.GE.U32.AND UP0, UPT, UR5, 0xf, UPT ;  /* 0x0000000f0500788c */ /* 0x000fd2000bf06070 */
[----:B0-----:R-:W-:Y:S05]  /*2c40*/  BRA.U !UP0, `(.L_x_46) ;  /* 0x0000000108f87547 */ /* 0x001fea000b800000 */
[----:B------:R-:W-:Y:S02]  /*2c50*/  VIADD R16, R5, 0x20 ;  /* 0x0000002005107836 */ /* 0x000fe40000000000 */
[----:B------:R-:W-:Y:S02]  /*2c60*/  IMAD.MOV.U32 R17, RZ, RZ, RZ ;  /* 0x000000ffff117224 */ /* 0x000fe400078e00ff */
[----:B------:R-:W-:Y:S02]  /*2c70*/  IMAD.MOV.U32 R19, RZ, RZ, RZ ;  /* 0x000000ffff137224 */ /* 0x000fe400078e00ff */
[----:B------:R-:W-:-:S07]  /*2c80*/  IMAD.MOV.U32 R8, RZ, RZ, R18 ;  /* 0x000000ffff087224 */ /* 0x000fce00078e0012 */
.L_x_47:
[----:B------:R-:W0:Y:S02]  /*2c90*/  LDS.128 R12, [R16+-0x20] ;  /* 0xffffe000100c7984 */ /* 0x000e240000000c00 */
[----:B0-----:R-:W-:-:S04]  /*2ca0*/  FSETP.GEU.AND P4, PT, R13, R8, PT ;  /* 0x000000080d00720b */ /* 0x001fc80003f8e000 */
[----:B------:R-:W-:Y:S02]  /*2cb0*/  FSEL R13, R13, R8, !P4 ;  /* 0x000000080d0d7208 */ /* 0x000fe40006000000 */
[----:B------:R-:W0:Y:S02]  /*2cc0*/  LDS.128 R8, [R16+-0x10] ;  /* 0xfffff00010087984 */ /* 0x000e240000000c00 */
[----:B------:R-:W-:-:S04]  /*2cd0*/  FSETP.GEU.AND P5, PT, R14, R13, PT ;  /* 0x0000000d0e00720b */ /* 0x000fc80003fae000 */
[----:B------:R-:W-:Y:S01]  /*2ce0*/  FSEL R14, R14, R13, !P5 ;  /* 0x0000000d0e0e7208 */ /* 0x000fe20006800000 */
[----:B------:R-:W-:-:S03]  /*2cf0*/  @!P4 VIADD R19, R17, 0x1 ;  /* 0x000000011113c836 */ /* 0x000fc60000000000 */
[----:B------:R-:W-:-:S04]  /*2d00*/  FSETP.GEU.AND P6, PT, R15, R14, PT ;  /* 0x0000000e0f00720b */ /* 0x000fc80003fce000 */
[----:B------:R-:W-:Y:S01]  /*2d10*/  FSEL R15, R15, R14, !P6 ;  /* 0x0000000e0f0f7208 */ /* 0x000fe20007000000 */
[----:B------:R-:W-:-:S08]  /*2d20*/  @!P5 VIADD R19, R17, 0x2 ;  /* 0x000000021113d836 */ /* 0x000fd00000000000 */
[----:B------:R-:W-:Y:S01]  /*2d30*/  @!P6 VIADD R19, R17, 0x3 ;  /* 0x000000031113e836 */ /* 0x000fe20000000000 */
[----:B0-----:R-:W-:-:S04]  /*2d40*/  FSETP.GEU.AND P0, PT, R8, R15, PT ;  /* 0x0000000f0800720b */ /* 0x001fc80003f0e000 */
[----:B------:R-:W-:Y:S02]  /*2d50*/  FSEL R8, R8, R15, !P0 ;  /* 0x0000000f08087208 */ /* 0x000fe40004000000 */
[----:B------:R-:W0:Y:S02]  /*2d60*/  LDS.128 R12, [R16] ;  /* 0x00000000100c7984 */ /* 0x000e240000000c00 */
        /* <DEDUP_REMOVED lines=9> */
[----:B------:R-:W-:Y:S02]  /*2e00*/  @!P3 IADD3 R19, PT, PT, R17, 0x7, RZ ;  /* 0x000000071113b810 */ /* 0x000fe40007ffe0ff */
[----:B0-----:R-:W-:-:S04]  /*2e10*/  FSETP.GEU.AND P4, PT, R12, R11, PT ;  /* 0x0000000b0c00720b */ /* 0x001fc80003f8e000 */
[----:B------:R-:W-:Y:S02]  /*2e20*/  FSEL R12, R12, R11, !P4 ;  /* 0x0000000b0c0c7208 */ /* 0x000fe40006000000 */
[----:B------:R-:W0:Y:S02]  /*2e30*/  LDS.128 R8, [R16+0x10] ;  /* 0x0000100010087984 */ /* 0x000e240000000c00 */
[----:B------:R-:W-:-:S04]  /*2e40*/  FSETP.GEU.AND P5, PT, R13, R12, PT ;  /* 0x0000000c0d00720b */ /* 0x000fc80003fae000 */
[----:B------:R-:W-:Y:S01]  /*2e50*/  FSEL R13, R13, R12, !P5 ;  /* 0x0000000c0d0d7208 */ /* 0x000fe20006800000 */
[----:B------:R-:W-:-:S03]  /*2e60*/  @!P4 VIADD R19, R17, 0x8 ;  /* 0x000000081113c836 */ /* 0x000fc60000000000 */
[----:B------:R-:W-:-:S04]  /*2e70*/  FSETP.GEU.AND P6, PT, R14, R13, PT ;  /* 0x0000000d0e00720b */ /* 0x000fc80003fce000 */
[----:B------:R-:W-:Y:S01]  /*2e80*/  FSEL R14, R14, R13, !P6 ;  /* 0x0000000d0e0e7208 */ /* 0x000fe20007000000 */
[----:B------:R-:W-:Y:S01]  /*2e90*/  @!P5 VIADD R19, R17, 0x9 ;  /* 0x000000091113d836 */ /* 0x000fe20000000000 */
[----:B------:R2:W4:Y:S02]  /*2ea0*/  LDS R13, [R16+0x20] ;  /* 0x00002000100d7984 */ /* 0x0005240000000800 */
[----:B------:R-:W-:-:S04]  /*2eb0*/  FSETP.GEU.AND P0, PT, R15, R14, PT ;  /* 0x0000000e0f00720b */ /* 0x000fc80003f0e000 */
[----:B------:R-:W-:Y:S01]  /*2ec0*/  FSEL R15, R15, R14, !P0 ;  /* 0x0000000e0f0f7208 */ /* 0x000fe20004000000 */
[----:B------:R-:W-:Y:S02]  /*2ed0*/  @!P6 VIADD R19, R17, 0xa ;  /* 0x0000000a1113e836 */ /* 0x000fe40000000000 */
[----:B--2---:R-:W-:-:S06]  /*2ee0*/  VIADD R16, R16, 0x40 ;  /* 0x0000004010107836 */ /* 0x004fcc0000000000 */
[----:B------:R-:W-:Y:S01]  /*2ef0*/  @!P0 VIADD R19, R17, 0xb ;  /* 0x0000000b11138836 */ /* 0x000fe20000000000 */
[----:B0-----:R-:W-:-:S04]  /*2f00*/  FSETP.GEU.AND P1, PT, R8, R15, PT ;  /* 0x0000000f0800720b */ /* 0x001fc80003f2e000 */
[----:B------:R-:W-:-:S04]  /*2f10*/  FSEL R8, R8, R15, !P1 ;  /* 0x0000000f08087208 */ /* 0x000fc80004800000 */
        /* <DEDUP_REMOVED lines=10> */
[----:B----4-:R-:W-:Y:S01]  /*2fc0*/  FSETP.GEU.AND P0, PT, R13, R8, PT ;  /* 0x000000080d00720b */ /* 0x010fe20003f0e000 */
[----:B------:R-:W-:-:S03]  /*2fd0*/  VIADD R17, R17, 0x10 ;  /* 0x0000001011117836 */ /* 0x000fc60000000000 */
[----:B------:R-:W-:Y:S02]  /*2fe0*/  FSEL R8, R13, R8, !P0 ;  /* 0x000000080d087208 */ /* 0x000fe40004000000 */
[C---:B------:R-:W-:Y:S02]  /*2ff0*/  ISETP.NE.AND P1, PT, R17.reuse, UR10, PT ;  /* 0x0000000a11007c0c */ /* 0x040fe4000bf25270 */
[----:B------:R-:W-:-:S11]  /*3000*/  SEL R19, R17, R19, !P0 ;  /* 0x0000001311137207 */ /* 0x000fd60004000000 */
[----:B------:R-:W-:Y:S05]  /*3010*/  @P1 BRA `(.L_x_47) ;  /* 0xfffffffc001c1947 */ /* 0x000fea000383ffff */
[----:B------:R-:W-:-:S07]  /*3020*/  VIADD R10, R17, 0x1 ;  /* 0x00000001110a7836 */ /* 0x000fce0000000000 */
.L_x_46:
[----:B------:R-:W-:-:S09]  /*3030*/  ULOP3.LUT UP0, UR5, UR4, 0xf, URZ, 0xc0, !UPT ;  /* 0x0000000f04057892 */ /* 0x000fd2000f80c0ff */
[----:B------:R-:W-:Y:S05]  /*3040*/  BRA.U !UP0, `(.L_x_48) ;  /* 0x0000000508407547 */ /* 0x000fea000b800000 */
[----:B------:R-:W-:Y:S02]  /*3050*/  UIADD3 UR5, UPT, UPT, UR5, -0x1, URZ ;  /* 0xffffffff05057890 */ /* 0x000fe4000fffe0ff */
[----:B------:R-:W-:Y:S02]  /*3060*/  ULOP3.LUT UP1, UR6, UR4, 0x7, URZ, 0xc0, !UPT ;  /* 0x0000000704067892 */ /* 0x000fe4000f82c0ff */
[----:B------:R-:W-:-:S09]  /*3070*/  UISETP.GE.U32.AND UP0, UPT, UR5, 0x7, UPT ;  /* 0x000000070500788c */ /* 0x000fd2000bf06070 */
[----:B------:R-:W-:Y:S05]  /*3080*/  BRA.U !UP0, `(.L_x_49) ;  /* 0x0000000108887547 */ /* 0x000fea000b800000 */
[----:B------:R-:W-:-:S05]  /*3090*/  IMAD R15, R10, 0x4, R5 ;  /* 0x000000040a0f7824 */ /* 0x000fca00078e0205 */
[----:B------:R-:W0:Y:S04]  /*30a0*/  LDS R13, [R15] ;  /* 0x000000000f0d7984 */ /* 0x000e280000000800 */
[----:B------:R-:W2:Y:S04]  /*30b0*/  LDS R17, [R15+0x4] ;  /* 0x000004000f117984 */ /* 0x000ea80000000800 */
[----:B------:R-:W4:Y:S04]  /*30c0*/  LDS R12, [R15+0x8] ;  /* 0x000008000f0c7984 */ /* 0x000f280000000800 */
[----:B------:R-:W5:Y:S04]  /*30d0*/  LDS R11, [R15+0xc] ;  /* 0x00000c000f0b7984 */ /* 0x000f680000000800 */
[----:B------:R-:W1:Y:S01]  /*30e0*/  LDS R9, [R15+0x10] ;  /* 0x000010000f097984 */ /* 0x000e620000000800 */
[----:B0-----:R-:W-:-:S04]  /*30f0*/  FSETP.GEU.AND P2, PT, R13, R8, PT ;  /* 0x000000080d00720b */ /* 0x001fc80003f4e000 */
[----:B------:R-:W-:Y:S02]  /*3100*/  FSEL R14, R13, R8, !P2 ;  /* 0x000000080d0e7208 */ /* 0x000fe40005000000 */
[----:B------:R-:W0:Y:S01]  /*3110*/  LDS R13, [R15+0x14] ;  /* 0x000014000f0d7984 */ /* 0x000e220000000800 */
[----:B------:R-:W-:Y:S02]  /*3120*/  SEL R19, R10, R19, !P2 ;  /* 0x000000130a137207 */ /* 0x000fe40005000000 */
[CC--:B--2---:R-:W-:Y:S01]  /*3130*/  FSETP.GEU.AND P3, PT, R17.reuse, R14.reuse, PT ;  /* 0x0000000e1100720b */ /* 0x0c4fe20003f6e000 */
[----:B------:R-:W2:Y:S03]  /*3140*/  LDS R8, [R15+0x18] ;  /* 0x000018000f087984 */ /* 0x000ea60000000800 */
[----:B------:R-:W-:Y:S02]  /*3150*/  FSEL R17, R17, R14, !P3 ;  /* 0x0000000e11117208 */ /* 0x000fe40005800000 */
[----:B------:R-:W3:Y:S02]  /*3160*/  LDS R14, [R15+0x1c] ;  /* 0x00001c000f0e7984 */ /* 0x000ee40000000800 */
[----:B----4-:R-:W-:-:S04]  /*3170*/  FSETP.GEU.AND P4, PT, R12, R17, PT ;  /* 0x000000110c00720b */ /* 0x010fc80003f8e000 */
[----:B------:R-:W-:Y:S01]  /*3180*/  FSEL R12, R12, R17, !P4 ;  /* 0x000000110c0c7208 */ /* 0x000fe20006000000 */
[----:B------:R-:W-:-:S03]  /*3190*/  @!P3 VIADD R19, R10, 0x1 ;  /* 0x000000010a13b836 */ /* 0x000fc60000000000 */
[----:B-----5:R-:W-:-:S04]  /*31a0*/  FSETP.GEU.AND P5, PT, R11, R12, PT ;  /* 0x0000000c0b00720b */ /* 0x020fc80003fae000 */
[----:B------:R-:W-:Y:S01]  /*31b0*/  FSEL R12, R11, R12, !P5 ;  /* 0x0000000c0b0c7208 */ /* 0x000fe20006800000 */
[----:B------:R-:W-:-:S03]  /*31c0*/  @!P4 VIADD R19, R10, 0x2 ;  /* 0x000000020a13c836 */ /* 0x000fc60000000000 */
[----:B-1----:R-:W-:-:S04]  /*31d0*/  FSETP.GEU.AND P1, PT, R9, R12, PT ;  /* 0x0000000c0900720b */ /* 0x002fc80003f2e000 */
[----:B------:R-:W-:Y:S02]  /*31e0*/  FSEL R12, R9, R12, !P1 ;  /* 0x0000000c090c7208 */ /* 0x000fe40004800000 */
[----:B------:R-:W-:Y:S02]  /*31f0*/  @!P5 IADD3 R19, PT, PT, R10, 0x3, RZ ;  /* 0x000000030a13d810 */ /* 0x000fe40007ffe0ff */
[----:B0-----:R-:W-:-:S05]  /*3200*/  FSETP.GEU.AND P0, PT, R13, R12, PT ;  /* 0x0000000c0d00720b */ /* 0x001fca0003f0e000 */
[----:B------:R-:W-:Y:S01]  /*3210*/  @!P1 VIADD R19, R10, 0x4 ;  /* 0x000000040a139836 */ /* 0x000fe20000000000 */
[----:B------:R-:W-:-:S04]  /*3220*/  FSEL R13, R13, R12, !P0 ;  /* 0x0000000c0d0d7208 */ /* 0x000fc80004000000 */
[----:B--2---:R-:W-:-:S04]  /*3230*/  FSETP.GEU.AND P2, PT, R8, R13, PT ;  /* 0x0000000d0800720b */ /* 0x004fc80003f4e000 */
[----:B------:R-:W-:Y:S01]  /*3240*/  FSEL R13, R8, R13, !P2 ;  /* 0x0000000d080d7208 */ /* 0x000fe20005000000 */
[----:B------:R-:W-:-:S03]  /*3250*/  @!P0 VIADD R19, R10, 0x5 ;  /* 0x000000050a138836 */ /* 0x000fc60000000000 */
[----:B---3--:R-:W-:-:S04]  /*3260*/  FSETP.GEU.AND P3, PT, R14, R13, PT ;  /* 0x0000000d0e00720b */ /* 0x008fc80003f6e000 */
[----:B------:R-:W-:Y:S01]  /*3270*/  FSEL R8, R14, R13, !P3 ;  /* 0x0000000d0e087208 */ /* 0x000fe20005800000 */
[----:B------:R-:W-:-:S08]  /*3280*/  @!P2 VIADD R19, R10, 0x6 ;  /* 0x000000060a13a836 */ /* 0x000fd00000000000 */
[C---:B------:R-:W-:Y:S02]  /*3290*/  @!P3 VIADD R19, R10.reuse, 0x7 ;  /* 0x000000070a13b836 */ /* 0x040fe40000000000 */
[----:B------:R-:W-:-:S07]  /*32a0*/  VIADD R10, R10, 0x8 ;  /* 0x000000080a0a7836 */ /* 0x000fce0000000000 */
.L_x_49:
[----:B------:R-:W-:Y:S05]  /*32b0*/  BRA.U !UP1, `(.L_x_48) ;  /* 0x0000000109a47547 */ /* 0x000fea000b800000 */
[----:B------:R-:W-:Y:S02]  /*32c0*/  UIADD3 UR6, UPT, UPT, UR6, -0x1, URZ ;  /* 0xffffffff06067890 */ /* 0x000fe4000fffe0ff */
[----:B------:R-:W-:Y:S02]  /*32d0*/  ULOP3.LUT UR5, UR4, 0x3, URZ, 0xc0, !UPT ;  /* 0x0000000304057892 */ /* 0x000fe4000f8ec0ff */
[----:B------:R-:W-:Y:S02]  /*32e0*/  UISETP.GE.U32.AND UP0, UPT, UR6, 0x3, UPT ;  /* 0x000000030600788c */ /* 0x000fe4000bf06070 */
[----:B------:R-:W-:-:S07]  /*32f0*/  UISETP.NE.AND UP1, UPT, UR5, URZ, UPT ;  /* 0x000000ff0500728c */ /* 0x000fce000bf25270 */
[----:B------:R-:W-:Y:S05]  /*3300*/  BRA.U !UP0, `(.L_x_50) ;  /* 0x0000000108487547 */ /* 0x000fea000b800000 */
[----:B------:R-:W-:-:S05]  /*3310*/  IMAD R9, R10, 0x4, R5 ;  /* 0x000000040a097824 */ /* 0x000fca00078e0205 */
[----:B------:R-:W0:Y:S04]  /*3320*/  LDS R11, [R9] ;  /* 0x00000000090b7984 */ /* 0x000e280000000800 */
[----:B------:R-:W2:Y:S04]  /*3330*/  LDS R12, [R9+0x4] ;  /* 0x00000400090c7984 */ /* 0x000ea80000000800 */
[----:B------:R-:W4:Y:S04]  /*3340*/  LDS R14, [R9+0x8] ;  /* 0x00000800090e7984 */ /* 0x000f280000000800 */
[----:B------:R-:W5:Y:S01]  /*3350*/  LDS R13, [R9+0xc] ;  /* 0x00000c00090d7984 */ /* 0x000f620000000800 */
[----:B0-----:R-:W-:-:S04]  /*3360*/  FSETP.GEU.AND P0, PT, R11, R8, PT ;  /* 0x000000080b00720b */ /* 0x001fc80003f0e000 */
[----:B------:R-:W-:Y:S02]  /*3370*/  FSEL R11, R11, R8, !P0 ;  /* 0x000000080b0b7208 */ /* 0x000fe40004000000 */
[----:B------:R-:W-:Y:S02]  /*3380*/  SEL R19, R10, R19, !P0 ;  /* 0x000000130a137207 */ /* 0x000fe40004000000 */
[----:B--2---:R-:W-:-:S04]  /*3390*/  FSETP.GEU.AND P1, PT, R12, R11, PT ;  /* 0x0000000b0c00720b */ /* 0x004fc80003f2e000 */
[----:B------:R-:W-:-:S04]  /*33a0*/  FSEL R11, R12, R11, !P1 ;  /* 0x0000000b0c0b7208 */ /* 0x000fc80004800000 */
[----:B----4-:R-:W-:-:S04]  /*33b0*/  FSETP.GEU.AND P2, PT, R14, R11, PT ;  /* 0x0000000b0e00720b */ /* 0x010fc80003f4e000 */
[----:B------:R-:W-:Y:S01]  /*33c0*/  FSEL R8, R14, R11, !P2 ;  /* 0x0000000b0e087208 */ /* 0x000fe20005000000 */
[----:B------:R-:W-:-:S03]  /*33d0*/  @!P1 VIADD R19, R10, 0x1 ;  /* 0x000000010a139836 */ /* 0x000fc60000000000 */
[----:B-----5:R-:W-:-:S04]  /*33e0*/  FSETP.GEU.AND P3, PT, R13, R8, PT ;  /* 0x000000080d00720b */ /* 0x020fc80003f6e000 */
[----:B------:R-:W-:Y:S01]  /*33f0*/  FSEL R8, R13, R8, !P3 ;  /* 0x000000080d087208 */ /* 0x000fe20005800000 */
[----:B------:R-:W-:-:S08]  /*3400*/  @!P2 VIADD R19, R10, 0x2 ;  /* 0x000000020a13a836 */ /* 0x000fd00000000000 */
[C---:B------:R-:W-:Y:S02]  /*3410*/  @!P3 VIADD R19, R10.reuse, 0x3 ;  /* 0x000000030a13b836 */ /* 0x040fe40000000000 */
[----:B------:R-:W-:-:S07]  /*3420*/  VIADD R10, R10, 0x4 ;  /* 0x000000040a0a7836 */ /* 0x000fce0000000000 */
.L_x_50:
[----:B------:R-:W-:Y:S05]  /*3430*/  BRA.U !UP1, `(.L_x_48) ;  /* 0x0000000109447547 */ /* 0x000fea000b800000 */
[----:B------:R-:W-:Y:S01]  /*3440*/  IMAD R11, R10, 0x4, R5 ;  /* 0x000000040a0b7824 */ /* 0x000fe200078e0205 */
[----:B------:R-:W-:-:S04]  /*3450*/  UISETP.NE.AND UP0, UPT, UR5, 0x1, UPT ;  /* 0x000000010500788c */ /* 0x000fc8000bf05270 */
[----:B------:R-:W0:Y:S02]  /*3460*/  LDS R9, [R11] ;  /* 0x000000000b097984 */ /* 0x000e240000000800 */
[----:B0-----:R-:W-:-:S04]  /*3470*/  FSETP.GEU.AND P0, PT, R9, R8, PT ;  /* 0x000000080900720b */ /* 0x001fc80003f0e000 */
[----:B------:R-:W-:Y:S02]  /*3480*/  FSEL R8, R9, R8, !P0 ;  /* 0x0000000809087208 */ /* 0x000fe40004000000 */
[----:B------:R-:W-:Y:S01]  /*3490*/  SEL R19, R10, R19, !P0 ;  /* 0x000000130a137207 */ /* 0x000fe20004000000 */
[----:B------:R-:W-:Y:S06]  /*34a0*/  BRA.U !UP0, `(.L_x_48) ;  /* 0x0000000108287547 */ /* 0x000fec000b800000 */
[----:B------:R-:W0:Y:S01]  /*34b0*/  LDS R9, [R11+0x4] ;  /* 0x000004000b097984 */ /* 0x000e220000000800 */
[----:B------:R-:W-:Y:S01]  /*34c0*/  UISETP.NE.AND UP0, UPT, UR5, 0x2, UPT ;  /* 0x000000020500788c */ /* 0x000fe2000bf05270 */
[----:B0-----:R-:W-:-:S04]  /*34d0*/  FSETP.GEU.AND P0, PT, R9, R8, PT ;  /* 0x000000080900720b */ /* 0x001fc80003f0e000 */
[----:B------:R-:W-:-:S09]  /*34e0*/  FSEL R8, R9, R8, !P0 ;  /* 0x0000000809087208 */ /* 0x000fd20004000000 */
[----:B------:R-:W-:Y:S01]  /*34f0*/  @!P0 VIADD R19, R10, 0x1 ;  /* 0x000000010a138836 */ /* 0x000fe20000000000 */
[----:B------:R-:W-:Y:S06]  /*3500*/  BRA.U !UP0, `(.L_x_48) ;  /* 0x0000000108107547 */ /* 0x000fec000b800000 */
[----:B------:R-:W0:Y:S02]  /*3510*/  LDS R11, [R11+0x8] ;  /* 0x000008000b0b7984 */ /* 0x000e240000000800 */
[----:B0-----:R-:W-:-:S13]  /*3520*/  FSETP.GEU.AND P0, PT, R11, R8, PT ;  /* 0x000000080b00720b */ /* 0x001fda0003f0e000 */
[----:B------:R-:W-:Y:S02]  /*3530*/  @!P0 VIADD R19, R10, 0x2 ;  /* 0x000000020a138836 */ /* 0x000fe40000000000 */
[----:B------:R-:W-:-:S07]  /*3540*/  @!P0 IMAD.MOV.U32 R8, RZ, RZ, R11 ;  /* 0x000000ffff088224 */ /* 0x000fce00078e000b */
.L_x_48:
[----:B-1----:R-:W-:-:S13]  /*3550*/  FSETP.GT.AND P0, PT, R3, R8, PT ;  /* 0x000000080300720b */ /* 0x002fda0003f04000 */
[----:B------:R-:W-:Y:S05]  /*3560*/  @!P0 BRA `(.L_x_51) ;  /* 0x0000000000208947 */ /* 0x000fea0003800000 */
[----:B------:R-:W0:Y:S01]  /*3570*/  S2UR UR6, SR_CgaCtaId ;  /* 0x00000000000679c3 */ /* 0x000e220000008800 */
[----:B------:R-:W-:Y:S01]  /*3580*/  UMOV UR5, 0x400 ;  /* 0x0000040000057882 */ /* 0x000fe20000000000 */
[C---:B------:R-:W-:Y:S01]  /*3590*/  LEA R8, R19.reuse, R5, 0x2 ;  /* 0x0000000513087211 */ /* 0x040fe200078e10ff */
[----:B------:R-:W-:-:S04]  /*35a0*/  IMAD R10, R19, 0x4, R6 ;  /* 0x00000004130a7824 */ /* 0x000fc800078e0206 */
[----:B------:R1:W-:Y:S04]  /*35b0*/  STS [R8], R3 ;  /* 0x0000000308007388 */ /* 0x0003e80000000800 */
[----:B---3--:R1:W-:Y:S01]  /*35c0*/  STS [R10], R7 ;  /* 0x000000070a007388 */ /* 0x0083e20000000800 */
[----:B0-----:R-:W-:-:S09]  /*35d0*/  ULEA UR5, UR6, UR5, 0x18 ;  /* 0x0000000506057291 */ /* 0x001fd2000f8ec0ff */
[----:B-1----:R-:W0:Y:S03]  /*35e0*/  LDS R18, [UR5] ;  /* 0x00000005ff127984 */ /* 0x002e260008000800 */
.L_x_51:
[----:B------:R-:W-:-:S05]  /*35f0*/  VIADD R2, R2, 0x1 ;  /* 0x0000000102027836 */ /* 0x000fca0000000000 */
[----:B------:R-:W-:-:S13]  /*3600*/  ISETP.NE.AND P0, PT, R2, UR11, PT ;  /* 0x0000000b02007c0c */ /* 0x000fda000bf05270 */
[----:B------:R-:W-:Y:S05]  /*3610*/  @P0 BRA `(.L_x_52) ;  /* 0xfffffff4005c0947 */ /* 0x000fea000383ffff */
[----:B------:R-:W-:-:S04]  /*3620*/  UIADD3 UR7, UPT, UPT, UR7, 0x1, URZ ;  /* 0x0000000107077890 */ /* 0x000fc8000fffe0ff */
[----:B------:R-:W-:-:S09]  /*3630*/  UISETP.NE.AND UP0, UPT, UR7, 0x20, UPT ;  /* 0x000000200700788c */ /* 0x000fd2000bf05270 */
[----:B------:R-:W-:Y:S05]  /*3640*/  BRA.U UP0, `(.L_x_53) ;  /* 0xfffffff5004c7547 */ /* 0x000fea000b83ffff */
.L_x_44:
[----:B------:R-:W4:Y:S01]  /*3650*/  LDCU UR4, c[0x0][0x398] ;  /* 0x00007300ff0477ac */ /* 0x000f220008000800 */
[----:B------:R-:W-:Y:S01]  /*3660*/  IMAD.MOV.U32 R16, RZ, RZ, RZ ;  /* 0x000000ffff107224 */ /* 0x000fe200078e00ff */
[----:B----4-:R-:W-:Y:S02]  /*3670*/  UIADD3 UR5, UPT, UPT, UR4, -0x1, URZ ;  /* 0xffffffff04057890 */ /* 0x010fe4000fffe0ff */
[----:B--23--:R-:W-:Y:S01]  /*3680*/  IMAD R7, R0, UR4, RZ ;  /* 0x0000000400077c24 */ /* 0x00cfe2000f8e02ff */
[----:B------:R-:W-:Y:S02]  /*3690*/  ULOP3.LUT UR7, UR4, 0x7, URZ, 0xc0, !UPT ;  /* 0x0000000704077892 */ /* 0x000fe4000f8ec0ff */
[----:B------:R-:W-:Y:S02]  /*36a0*/  UISETP.GE.U32.AND UP1, UPT, UR5, 0x7, UPT ;  /* 0x000000070500788c */ /* 0x000fe4000bf26070 */
[----:B------:R-:W-:-:S07]  /*36b0*/  UISETP.NE.AND UP0, UPT, UR7, URZ, UPT ;  /* 0x000000ff0700728c */ /* 0x000fce000bf05270 */
[----:B------:R-:W-:Y:S05]  /*36c0*/  BRA.U !UP1, `(.L_x_54) ;  /* 0x0000000109b07547 */ /* 0x000fea000b800000 */
[----:B-1----:R-:W1:Y:S01]  /*36d0*/  LDC.64 R2, c[0x0][0x388] ;  /* 0x0000e200ff027b82 */ /* 0x002e620000000a00 */
[----:B------:R-:W-:Y:S01]  /*36e0*/  ULOP3.LUT UR5, UR4, 0x7ffffff8, URZ, 0xc0, !UPT ;  /* 0x7ffffff804057892 */ /* 0x000fe2000f8ec0ff */
[----:B------:R-:W2:Y:S05]  /*36f0*/  LDCU UR10, c[0x0][0x398] ;  /* 0x00007300ff0a77ac */ /* 0x000eaa0008000800 */
[----:B------:R-:W-:Y:S01]  /*3700*/  IMAD.U32 R16, RZ, RZ, UR5 ;  /* 0x00000005ff107e24 */ /* 0x000fe2000f8e00ff */
[----:B------:R-:W-:Y:S01]  /*3710*/  UIADD3 UR6, UPT, UPT, -UR5, URZ, URZ ;  /* 0x000000ff05067290 */ /* 0x000fe2000fffe1ff */
[----:B-1----:R-:W-:-:S03]  /*3720*/  IMAD.WIDE.U32 R2, R7, 0x8, R2 ;  /* 0x0000000807027825 */ /* 0x002fc600078e0002 */
[----:B------:R-:W-:-:S05]  /*3730*/  IADD3 R8, P0, PT, R2, 0x20, RZ ;  /* 0x0000002002087810 */ /* 0x000fca0007f1e0ff */
[----:B0-2---:R-:W-:-:S08]  /*3740*/  IMAD.X R11, RZ, RZ, R3, P0 ;  /* 0x000000ffff0b7224 */ /* 0x005fd000000e0603 */
.L_x_55:
[----:B------:R-:W-:Y:S01]  /*3750*/  IMAD R12, R4, UR10, RZ ;  /* 0x0000000a040c7c24 */ /* 0x000fe2000f8e02ff */
[----:B------:R-:W-:Y:S01]  /*3760*/  UIADD3 UR6, UPT, UPT, UR6, 0x8, URZ ;  /* 0x0000000806067890 */ /* 0x000fe2000fffe0ff */
[----:B------:R-:W-:Y:S02]  /*3770*/  IMAD.MOV.U32 R2, RZ, RZ, R8 ;  /* 0x000000ffff027224 */ /* 0x000fe400078e0008 */
[----:B------:R-:W-:Y:S01]  /*3780*/  IMAD R12, R12, 0x4, R5 ;  /* 0x000000040c0c7824 */ /* 0x000fe200078e0205 */
[----:B------:R-:W-:Y:S01]  /*3790*/  UISETP.NE.AND UP1, UPT, UR6, URZ, UPT ;  /* 0x000000ff0600728c */ /* 0x000fe2000bf25270 */
[----:B------:R-:W-:-:S03]  /*37a0*/  IMAD.MOV.U32 R3, RZ, RZ, R11 ;  /* 0x000000ffff037224 */ /* 0x000fc600078e000b */
[----:B------:R-:W0:Y:S04]  /*37b0*/  LDS R29, [R12] ;  /* 0x000000000c1d7984 */ /* 0x000e280000000800 */
[----:B------:R-:W1:Y:S04]  /*37c0*/  LDS R18, [R12+0x4] ;  /* 0x000004000c127984 */ /* 0x000e680000000800 */
[----:B------:R-:W2:Y:S04]  /*37d0*/  LDS R9, [R12+0xc] ;  /* 0x00000c000c097984 */ /* 0x000ea80000000800 */
[----:B------:R-:W3:Y:S04]  /*37e0*/  LDS R28, [R12+0x8] ;  /* 0x000008000c1c7984 */ /* 0x000ee80000000800 */
[----:B------:R-:W4:Y:S04]  /*37f0*/  LDS R17, [R12+0x10] ;  /* 0x000010000c117984 */ /* 0x000f280000000800 */
[----:B------:R-:W5:Y:S04]  /*3800*/  LDS R19, [R12+0x14] ;  /* 0x000014000c137984 */ /* 0x000f680000000800 */
[----:B0-----:R-:W-:Y:S04]  /*3810*/  STG.E desc[UR8][R2.64+-0x1c], R29 ;  /* 0xffffe41d02007986 */ /* 0x001fe8000c101908 */
[----:B-1----:R-:W-:Y:S04]  /*3820*/  STG.E desc[UR8][R2.64+-0x14], R18 ;  /* 0xffffec1202007986 */ /* 0x002fe8000c101908 */
[----:B--2---:R-:W-:Y:S04]  /*3830*/  STG.E desc[UR8][R2.64+-0x4], R9 ;  /* 0xfffffc0902007986 */ /* 0x004fe8000c101908 */
[----:B------:R-:W0:Y:S04]  /*3840*/  LDS R29, [R12+0x18] ;  /* 0x000018000c1d7984 */ /* 0x000e280000000800 */
[----:B------:R-:W1:Y:S04]  /*3850*/  LDS R18, [R12+0x1c] ;  /* 0x00001c000c127984 */ /* 0x000e680000000800 */
[----:B------:R-:W2:Y:S04]  /*3860*/  LDS.128 R8, [R5] ;  /* 0x0000000005087984 */ /* 0x000ea80000000c00 */
[----:B------:R5:W2:Y:S04]  /*3870*/  LDS.128 R12, [R5+0x10] ;  /* 0x00001000050c7984 */ /* 0x000aa80000000c00 */
[----:B---3--:R-:W-:Y:S04]  /*3880*/  STG.E desc[UR8][R2.64+-0xc], R28 ;  /* 0xfffff41c02007986 */ /* 0x008fe8000c101908 */
[----:B----4-:R-:W-:Y:S01]  /*3890*/  STG.E desc[UR8][R2.64+0x4], R17 ;  /* 0x0000041102007986 */ /* 0x010fe2000c101908 */
[----:B-----5:R-:W-:-:S03]  /*38a0*/  VIADD R5, R5, 0x20 ;  /* 0x0000002005057836 */ /* 0x020fc60000000000 */
[----:B------:R-:W-:Y:S04]  /*38b0*/  STG.E desc[UR8][R2.64+0xc], R19 ;  /* 0x00000c1302007986 */ /* 0x000fe8000c101908 */
[----:B0-----:R-:W-:Y:S04]  /*38c0*/  STG.E desc[UR8][R2.64+0x14], R29 ;  /* 0x0000141d02007986 */ /* 0x001fe8000c101908 */
[----:B-1----:R-:W-:Y:S04]  /*38d0*/  STG.E desc[UR8][R2.64+0x1c], R18 ;  /* 0x00001c1202007986 */ /* 0x002fe8000c101908 */
[----:B--2---:R-:W-:Y:S04]  /*38e0*/  STG.E desc[UR8][R2.64+-0x18], R9 ;  /* 0xffffe80902007986 */ /* 0x004fe8000c101908 */
[----:B------:R-:W-:Y:S04]  /*38f0*/  STG.E desc[UR8][R2.64+-0x10], R10 ;  /* 0xfffff00a02007986 */ /* 0x000fe8000c101908 */
[----:B------:R-:W-:Y:S04]  /*3900*/  STG.E desc[UR8][R2.64], R12 ;  /* 0x0000000c02007986 */ /* 0x000fe8000c101908 */
[----:B------:R-:W-:Y:S04]  /*3910*/  STG.E desc[UR8][R2.64+0x8], R13 ;  /* 0x0000080d02007986 */ /* 0x000fe8000c101908 */
[----:B------:R-:W-:Y:S04]  /*3920*/  STG.E desc[UR8][R2.64+0x10], R14 ;  /* 0x0000100e02007986 */ /* 0x000fe8000c101908 */
[----:B------:R-:W-:Y:S04]  /*3930*/  STG.E desc[UR8][R2.64+0x18], R15 ;  /* 0x0000180f02007986 */ /* 0x000fe8000c101908 */
[----:B------:R0:W-:Y:S04]  /*3940*/  STG.E desc[UR8][R2.64+-0x20], R8 ;  /* 0xffffe00802007986 */ /* 0x0001e8000c101908 */
[----:B------:R1:W-:Y:S01]  /*3950*/  STG.E desc[UR8][R2.64+-0x8], R11 ;  /* 0xfffff80b02007986 */ /* 0x0003e2000c101908 */
[----:B0-----:R-:W-:-:S05]  /*3960*/  IADD3 R8, P0, PT, R2, 0x40, RZ ;  /* 0x0000004002087810 */ /* 0x001fca0007f1e0ff */
[----:B-1----:R-:W-:Y:S01]  /*3970*/  IMAD.X R11, RZ, RZ, R3, P0 ;  /* 0x000000ffff0b7224 */ /* 0x002fe200000e0603 */
[----:B------:R-:W-:Y:S07]  /*3980*/  BRA.U UP1, `(.L_x_55) ;  /* 0xfffffffd01707547 */ /* 0x000fee000b83ffff */
.L_x_54:
[----:B------:R-:W-:Y:S05]  /*3990*/  BRA.U !UP0, `(.L_x_41) ;  /* 0x00000005081c7547 */ /* 0x000fea000b800000 */
[----:B------:R-:W-:Y:S02]  /*39a0*/  UISETP.GE.U32.AND UP0, UPT, UR7, 0x4, UPT ;  /* 0x000000040700788c */ /* 0x000fe4000bf06070 */
[----:B------:R-:W-:-:S04]  /*39b0*/  ULOP3.LUT UR5, UR4, 0x3, URZ, 0xc0, !UPT ;  /* 0x0000000304057892 */ /* 0x000fc8000f8ec0ff */
[----:B------:R-:W-:-:S03]  /*39c0*/  UISETP.NE.AND UP1, UPT, UR5, URZ, UPT ;  /* 0x000000ff0500728c */ /* 0x000fc6000bf25270 */
[----:B------:R-:W-:Y:S08]  /*39d0*/  BRA.U !UP0, `(.L_x_56) ;  /* 0x0000000108707547 */ /* 0x000ff0000b800000 */
[----:B-1----:R-:W1:Y:S01]  /*39e0*/  S2R R3, SR_CgaCtaId ;  /* 0x0000000000037919 */ /* 0x002e620000008800 */
[----:B------:R-:W-:Y:S01]  /*39f0*/  MOV R2, 0x400 ;  /* 0x0000040000027802 */ /* 0x000fe20000000f00 */
[----:B------:R-:W-:Y:S01]  /*3a00*/  IMAD R14, R16, 0x4, R6 ;  /* 0x00000004100e7824 */ /* 0x000fe200078e0206 */
[----:B------:R-:W2:Y:S01]  /*3a10*/  LDC.64 R8, c[0x0][0x388] ;  /* 0x0000e200ff087b82 */ /* 0x000ea20000000a00 */
[C---:B0-----:R-:W-:Y:S01]  /*3a20*/  IADD3 R18, P0, PT, R7.reuse, R16, RZ ;  /* 0x0000001007127210 */ /* 0x041fe20007f1e0ff */
[----:B------:R-:W-:Y:S02]  /*3a30*/  IMAD.IADD R29, R7, 0x1, R16 ;  /* 0x00000001071d7824 */ /* 0x000fe400078e0210 */
[----:B------:R-:W0:Y:S02]  /*3a40*/  LDS R13, [R14] ;  /* 0x000000000e0d7984 */ /* 0x000e240000000800 */
[----:B------:R-:W-:Y:S02]  /*3a50*/  IMAD.X R28, RZ, RZ, RZ, P0 ;  /* 0x000000ffff1c7224 */ /* 0x000fe400000e06ff */
[----:B------:R-:W-:Y:S01]  /*3a60*/  LDS R15, [R14+0x4] ;  /* 0x000004000e0f7984 */ /* 0x000fe20000000800 */
[----:B------:R-:W3:Y:S03]  /*3a70*/  LDC.64 R10, c[0x0][0x388] ;  /* 0x0000e200ff0a7b82 */ /* 0x000ee60000000a00 */
[----:B------:R-:W-:Y:S04]  /*3a80*/  LDS R17, [R14+0x8] ;  /* 0x000008000e117984 */ /* 0x000fe80000000800 */
[----:B------:R-:W-:Y:S01]  /*3a90*/  LDS R19, [R14+0xc] ;  /* 0x00000c000e137984 */ /* 0x000fe20000000800 */
[----:B--2---:R-:W-:-:S04]  /*3aa0*/  LEA R8, P1, R18, R8, 0x3 ;  /* 0x0000000812087211 */ /* 0x004fc800078218ff */
[----:B------:R-:W-:Y:S02]  /*3ab0*/  LEA.HI.X R9, R18, R9, R28, 0x3, P1 ;  /* 0x0000000912097211 */ /* 0x000fe400008f1c1c */
[----:B-1----:R-:W-:Y:S01]  /*3ac0*/  LEA R3, R3, R2, 0x18 ;  /* 0x0000000203037211 */ /* 0x002fe200078ec0ff */
[----:B---3--:R-:W-:-:S04]  /*3ad0*/  IMAD.WIDE.U32 R10, R29, 0x8, R10 ;  /* 0x000000081d0a7825 */ /* 0x008fc800078e000a */
[C---:B------:R-:W-:Y:S01]  /*3ae0*/  IMAD R12, R16.reuse, 0x4, R3 ;  /* 0x00000004100c7824 */ /* 0x040fe200078e0203 */
[----:B------:R-:W-:-:S04]  /*3af0*/  IADD3 R16, PT, PT, R16, 0x4, RZ ;  /* 0x0000000410107810 */ /* 0x000fc80007ffe0ff */
[----:B------:R-:W1:Y:S04]  /*3b00*/  LDS.64 R2, [R12] ;  /* 0x000000000c027984 */ /* 0x000e680000000a00 */
[----:B------:R-:W2:Y:S04]  /*3b10*/  LDS.64 R4, [R12+0x8] ;  /* 0x000008000c047984 */ /* 0x000ea80000000a00 */
[----:B0-----:R3:W-:Y:S04]  /*3b20*/  STG.E desc[UR8][R10.64+0x4], R13 ;  /* 0x0000040d0a007986 */ /* 0x0017e8000c101908 */
[----:B-1----:R3:W-:Y:S04]  /*3b30*/  STG.E desc[UR8][R10.64], R2 ;  /* 0x000000020a007986 */ /* 0x0027e8000c101908 */
[----:B------:R3:W-:Y:S04]  /*3b40*/  STG.E desc[UR8][R8.64+0x8], R3 ;  /* 0x0000080308007986 */ /* 0x0007e8000c101908 */
[----:B--2---:R3:W-:Y:S04]  /*3b50*/  STG.E desc[UR8][R8.64+0x10], R4 ;  /* 0x0000100408007986 */ /* 0x0047e8000c101908 */
[----:B------:R3:W-:Y:S04]  /*3b60*/  STG.E desc[UR8][R8.64+0x18], R5 ;  /* 0x0000180508007986 */ /* 0x0007e8000c101908 */
[----:B------:R3:W-:Y:S04]  /*3b70*/  STG.E desc[UR8][R8.64+0xc], R15 ;  /* 0x00000c0f08007986 */ /* 0x0007e8000c101908 */
[----:B------:R3:W-:Y:S04]  /*3b80*/  STG.E desc[UR8][R8.64+0x14], R17 ;  /* 0x0000141108007986 */ /* 0x0007e8000c101908 */
[----:B------:R3:W-:Y:S02]  /*3b90*/  STG.E desc[UR8][R8.64+0x1c], R19 ;  /* 0x00001c1308007986 */ /* 0x0007e4000c101908 */
.L_x_56:
[----:B------:R-:W-:Y:S05]  /*3ba0*/  BRA.U !UP1, `(.L_x_41) ;  /* 0x0000000109987547 */ /* 0x000fea000b800000 */
[----:B------:R-:W-:Y:S02]  /*3bb0*/  UISETP.NE.AND UP0, UPT, UR5, 0x1, UPT ;  /* 0x000000010500788c */ /* 0x000fe4000bf05270 */
[----:B------:R-:W-:-:S04]  /*3bc0*/  ULOP3.LUT UR4, UR4, 0x1, URZ, 0xc0, !UPT ;  /* 0x0000000104047892 */ /* 0x000fc8000f8ec0ff */
[----:B------:R-:W-:-:S03]  /*3bd0*/  UISETP.NE.U32.AND UP1, UPT, UR4, 0x1, UPT ;  /* 0x000000010400788c */ /* 0x000fc6000bf25070 */
[----:B------:R-:W-:Y:S08]  /*3be0*/  BRA.U !UP0, `(.L_x_57) ;  /* 0x0000000108547547 */ /* 0x000ff0000b800000 */
[----:B-1-3--:R-:W1:Y:S01]  /*3bf0*/  S2R R3, SR_CgaCtaId ;  /* 0x0000000000037919 */ /* 0x00ae620000008800 */
[----:B------:R-:W-:Y:S01]  /*3c00*/  MOV R2, 0x400 ;  /* 0x0000040000027802 */ /* 0x000fe20000000f00 */
[----:B------:R-:W-:Y:S01]  /*3c10*/  IMAD R10, R16, 0x4, R6 ;  /* 0x00000004100a7824 */ /* 0x000fe200078e0206 */
[----:B------:R-:W2:Y:S01]  /*3c20*/  LDC.64 R4, c[0x0][0x388] ;  /* 0x0000e200ff047b82 */ /* 0x000ea20000000a00 */
[C---:B------:R-:W-:Y:S01]  /*3c30*/  IADD3 R12, P0, PT, R7.reuse, R16, RZ ;  /* 0x00000010070c7210 */ /* 0x040fe20007f1e0ff */
[----:B0-----:R-:W-:Y:S02]  /*3c40*/  IMAD.IADD R11, R7, 0x1, R16 ;  /* 0x00000001070b7824 */ /* 0x001fe400078e0210 */
[----:B------:R-:W0:Y:S02]  /*3c50*/  LDS R13, [R10] ;  /* 0x000000000a0d7984 */ /* 0x000e240000000800 */
[----:B------:R-:W-:Y:S02]  /*3c60*/  IMAD.X R14, RZ, RZ, RZ, P0 ;  /* 0x000000ffff0e7224 */ /* 0x000fe400000e06ff */
[----:B------:R-:W-:Y:S01]  /*3c70*/  LDS R15, [R10+0x4] ;  /* 0x000004000a0f7984 */ /* 0x000fe20000000800 */
[----:B------:R-:W3:Y:S01]  /*3c80*/  LDC.64 R8, c[0x0][0x388] ;  /* 0x0000e200ff087b82 */ /* 0x000ee20000000a00 */
[----:B--2---:R-:W-:-:S04]  /*3c90*/  LEA R4, P0, R12, R4, 0x3 ;  /* 0x000000040c047211 */ /* 0x004fc800078018ff */
[----:B------:R-:W-:Y:S02]  /*3ca0*/  LEA.HI.X R5, R12, R5, R14, 0x3, P0 ;  /* 0x000000050c057211 */ /* 0x000fe400000f1c0e */
[----:B-1----:R-:W-:Y:S01]  /*3cb0*/  LEA R3, R3, R2, 0x18 ;  /* 0x0000000203037211 */ /* 0x002fe200078ec0ff */
[----:B---3--:R-:W-:-:S04]  /*3cc0*/  IMAD.WIDE.U32 R8, R11, 0x8, R8 ;  /* 0x000000080b087825 */ /* 0x008fc800078e0008 */
[C---:B------:R-:W-:Y:S02]  /*3cd0*/  IMAD R3, R16.reuse, 0x4, R3 ;  /* 0x0000000410037824 */ /* 0x040fe400078e0203 */
[----:B------:R-:W-:-:S04]  /*3ce0*/  VIADD R16, R16, 0x2 ;  /* 0x0000000210107836 */ /* 0x000fc80000000000 */
[----:B------:R-:W1:Y:S04]  /*3cf0*/  LDS.64 R2, [R3] ;  /* 0x0000000003027984 */ /* 0x000e680000000a00 */
[----:B0-----:R2:W-:Y:S04]  /*3d00*/  STG.E desc[UR8][R8.64+0x4], R13 ;  /* 0x0000040d08007986 */ /* 0x0015e8000c101908 */
[----:B-1----:R2:W-:Y:S04]  /*3d10*/  STG.E desc[UR8][R8.64], R2 ;  /* 0x0000000208007986 */ /* 0x0025e8000c101908 */
[----:B------:R2:W-:Y:S04]  /*3d20*/  STG.E desc[UR8][R4.64+0x8], R3 ;  /* 0x0000080304007986 */ /* 0x0005e8000c101908 */
[----:B------:R2:W-:Y:S02]  /*3d30*/  STG.E desc[UR8][R4.64+0xc], R15 ;  /* 0x00000c0f04007986 */ /* 0x0005e4000c101908 */
.L_x_57:
[----:B------:R-:W-:Y:S05]  /*3d40*/  BRA.U UP1, `(.L_x_41) ;  /* 0x0000000101307547 */ /* 0x000fea000b800000 */
[----:B-123--:R-:W1:Y:S01]  /*3d50*/  S2R R3, SR_CgaCtaId ;  /* 0x0000000000037919 */ /* 0x00ee620000008800 */
[----:B------:R-:W-:Y:S01]  /*3d60*/  MOV R2, 0x400 ;  /* 0x0000040000027802 */ /* 0x000fe20000000f00 */
[----:B------:R-:W-:Y:S02]  /*3d70*/  IMAD R6, R16, 0x4, R6 ;  /* 0x0000000410067824 */ /* 0x000fe400078e0206 */
[----:B------:R-:W-:-:S03]  /*3d80*/  IMAD.IADD R7, R7, 0x1, R16 ;  /* 0x0000000107077824 */ /* 0x000fc600078e0210 */
[----:B------:R-:W2:Y:S01]  /*3d90*/  LDS R9, [R6] ;  /* 0x0000000006097984 */ /* 0x000ea20000000800 */
[----:B-1----:R-:W-:-:S05]  /*3da0*/  LEA R3, R3, R2, 0x18 ;  /* 0x0000000203037211 */ /* 0x002fca00078ec0ff */
[----:B------:R-:W-:Y:S02]  /*3db0*/  IMAD R4, R16, 0x4, R3 ;  /* 0x0000000410047824 */ /* 0x000fe400078e0203 */
[----:B------:R-:W1:Y:S03]  /*3dc0*/  LDC.64 R2, c[0x0][0x388] ;  /* 0x0000e200ff027b82 */ /* 0x000e660000000a00 */
[----:B------:R-:W3:Y:S01]  /*3dd0*/  LDS R5, [R4] ;  /* 0x0000000004057984 */ /* 0x000ee20000000800 */
[----:B-1----:R-:W-:-:S05]  /*3de0*/  IMAD.WIDE.U32 R2, R7, 0x8, R2 ;  /* 0x0000000807027825 */ /* 0x002fca00078e0002 */
[----:B--2---:R4:W-:Y:S04]  /*3df0*/  STG.E desc[UR8][R2.64+0x4], R9 ;  /* 0x0000040902007986 */ /* 0x0049e8000c101908 */
[----:B---3--:R4:W-:Y:S02]  /*3e00*/  STG.E desc[UR8][R2.64], R5 ;  /* 0x0000000502007986 */ /* 0x0089e4000c101908 */
.L_x_41:
[----:B--234-:R-:W-:Y:S01]  /*3e10*/  CS2R R4, SR_CLOCKLO ;  /* 0x0000000000047805 */ /* 0x01cfe20000015000 */
[----:B-1----:R-:W1:Y:S01]  /*3e20*/  LDC.64 R2, c[0x0][0x3a0] ;  /* 0x0000e800ff027b82 */ /* 0x002e620000000a00 */
[----:B------:R-:W-:Y:S01]  /*3e30*/  IADD3 R6, P0, PT, -R26, R24, RZ ;  /* 0x000000181a067210 */ /* 0x000fe20007f1e1ff */
[----:B------:R-:W-:Y:S01]  /*3e40*/  IMAD.SHL.U32 R9, R0, 0x4, RZ ;  /* 0x0000000400097824 */ /* 0x000fe200078e00ff */
[----:B------:R-:W-:Y:S02]  /*3e50*/  IADD3 R10, P1, PT, -R20, R22, RZ ;  /* 0x00000016140a7210 */ /* 0x000fe40007f3e1ff */
[----:B------:R-:W-:Y:S01]  /*3e60*/  IADD3 R4, P2, PT, -R22, R4, RZ ;  /* 0x0000000416047210 */ /* 0x000fe20007f5e1ff */
[----:B------:R-:W-:Y:S01]  /*3e70*/  IMAD.X R7, R25, 0x1, ~R27, P0 ;  /* 0x0000000119077824 */ /* 0x000fe200000e0e1b */
[----:B------:R-:W-:Y:S01]  /*3e80*/  IADD3 R8, P0, PT, -R24, R20, RZ ;  /* 0x0000001418087210 */ /* 0x000fe20007f1e1ff */
[----:B0-----:R-:W-:Y:S02]  /*3e90*/  IMAD.X R11, R23, 0x1, ~R21, P1 ;  /* 0x00000001170b7824 */ /* 0x001fe400008e0e15 */
[----:B------:R-:W-:-:S02]  /*3ea0*/  IMAD.X R5, R5, 0x1, ~R23, P2 ;  /* 0x0000000105057824 */ /* 0x000fc400010e0e17 */
[----:B-1----:R-:W-:-:S04]  /*3eb0*/  IMAD.WIDE.U32 R2, R9, 0x8, R2 ;  /* 0x0000000809027825 */ /* 0x002fc800078e0002 */
[----:B------:R-:W-:Y:S01]  /*3ec0*/  IMAD.X R9, R21, 0x1, ~R25, P0 ;  /* 0x0000000115097824 */ /* 0x000fe200000e0e19 */
[----:B------:R-:W-:Y:S04]  /*3ed0*/  STG.E.64 desc[UR8][R2.64], R6 ;  /* 0x0000000602007986 */ /* 0x000fe8000c101b08 */
[----:B------:R-:W-:Y:S04]  /*3ee0*/  STG.E.64 desc[UR8][R2.64+0x8], R8 ;  /* 0x0000080802007986 */ /* 0x000fe8000c101b08 */
[----:B------:R-:W-:Y:S04]  /*3ef0*/  STG.E.64 desc[UR8][R2.64+0x10], R10 ;  /* 0x0000100a02007986 */ /* 0x000fe8000c101b08 */
[----:B------:R-:W-:Y:S01]  /*3f00*/  STG.E.64 desc[UR8][R2.64+0x18], R4 ;  /* 0x0000180402007986 */ /* 0x000fe2000c101b08 */
[----:B------:R-:W-:Y:S05]  /*3f10*/  EXIT ;  /* 0x000000000000794d */ /* 0x000fea0003800000 */
.L_x_58:
        /* <DEDUP_REMOVED lines=14> */
.L_x_60:


//--------------------- .nv.shared._Z28matrix_mul_shared_mem_kernelPKfS0_Pfiii --------------------------
	.section	.nv.shared._Z28matrix_mul_shared_mem_kernelPKfS0_Pfiii,"aw",@nobits
	.sectionflags	@""
	.align	16
.nv.shared._Z28matrix_mul_shared_mem_kernelPKfS0_Pfiii:
	.zero		3072


//--------------------- .nv.shared.reserved.0     --------------------------
	.section	.nv.shared.reserved.0,"aw",@nobits
	.weak		__nv_reservedSMEM_offset_0_alias
	.size		__nv_reservedSMEM_offset_0_alias, 0, 64
	.other		__nv_reservedSMEM_offset_0_alias,@"STO_CUDA_RESERVED_SHARED STV_DEFAULT"
__nv_reservedSMEM_offset_0_alias:
	.zero		0
	.zero		64


//--------------------- .nv.shared._Z28find_topk_kernel_warp_reducePKfP15GpuSearchResultiiiPx --------------------------
	.section	.nv.shared._Z28find_topk_kernel_warp_reducePKfP15GpuSearchResultiiiPx,"aw",@nobits
	.sectionflags	@""
	.align	16
	.zero		1024


//--------------------- .nv.constant0._Z28matrix_mul_shared_mem_kernelPKfS0_Pfiii --------------------------
	.section	.nv.constant0._Z28matrix_mul_shared_mem_kernelPKfS0_Pfiii,"a",@progbits
	.sectionflags	@""
	.align	4
.nv.constant0._Z28matrix_mul_shared_mem_kernelPKfS0_Pfiii:
	.zero		932


//--------------------- .nv.constant0._Z28find_topk_kernel_warp_reducePKfP15GpuSearchResultiiiPx --------------------------
	.section	.nv.constant0._Z28find_topk_kernel_warp_reducePKfP15GpuSearchResultiiiPx,"a",@progbits
	.sectionflags	@""
	.align	4
.nv.constant0._Z28find_topk_kernel_warp_reducePKfP15GpuSearchResultiiiPx:
	.zero		936


//--------------------- SYMBOLS --------------------------

	.type		.nv.reservedSmem.offset0,@object
	.size		.nv.reservedSmem.offset0,0x4
	.type		.nv.reservedSmem.cap,@object
	.size		.nv.reservedSmem.cap,0x4
